	.target	sm_80

	.elftype	@"ET_EXEC"


//--------------------- .note.nv.tkinfo           --------------------------
	.section	.note.nv.tkinfo,"",@"SHT_NOTE"
	.sectionflags	@"SHF_NOTE_NV_TKINFO"
	.tkinfo
        /*0018*/ 	.word	0x00000002
        /*0030*/ 	.string	""
        /*0030*/ 	.string	"ptxas"
        /*0030*/ 	.string	"Cuda compilation tools, release 13.0, V13.0.88"
        /*0030*/ 	.string	"Build cuda_13.0.r13.0/compiler.36424714_0"
        /*0030*/ 	.string	"-v  -suppress-debug-info  -lineinfo  -arch sm_80 "



//--------------------- .note.nv.cuinfo           --------------------------
	.section	.note.nv.cuinfo,"",@"SHT_NOTE"
	.sectionflags	@"SHF_NOTE_NV_CUINFO"
        /*0018*/ 	.short	0x0002
        /*001a*/ 	.short	0x0050
        /*001c*/ 	.short	0x0082
	.zero		2


//--------------------- .nv.info                  --------------------------
	.section	.nv.info,"",@"SHT_CUDA_INFO"
	.align	4


	//----- nvinfo : EIATTR_REGCOUNT
	.align		4
        /*0000*/ 	.byte	0x04, 0x2f
        /*0002*/ 	.short	(.L_2 - .L_1)
	.align		4
.L_1:
        /*0004*/ 	.word	index@(attn_fwd)
        /*0008*/ 	.word	0x00000040


	//----- nvinfo : EIATTR_FRAME_SIZE
	.align		4
.L_2:
        /*000c*/ 	.byte	0x04, 0x11
        /*000e*/ 	.short	(.L_4 - .L_3)
	.align		4
.L_3:
        /*0010*/ 	.word	index@(attn_fwd)
        /*0014*/ 	.word	0x00000000


	//----- nvinfo : EIATTR_MIN_STACK_SIZE
	.align		4
.L_4:
        /*0018*/ 	.byte	0x04, 0x12
        /*001a*/ 	.short	(.L_6 - .L_5)
	.align		4
.L_5:
        /*001c*/ 	.word	index@(attn_fwd)
        /*0020*/ 	.word	0x00000000
.L_6:


//--------------------- .nv.info.attn_fwd         --------------------------
	.section	.nv.info.attn_fwd,"",@"SHT_CUDA_INFO"
	.sectionflags	@""
	.align	4


	//----- nvinfo : EIATTR_CUDA_API_VERSION
	.align		4
        /*0000*/ 	.byte	0x04, 0x37
        /*0002*/ 	.short	(.L_8 - .L_7)
.L_7:
        /*0004*/ 	.word	0x00000082


	//----- nvinfo : EIATTR_SW2861232_WAR
	.align		4
.L_8:
        /*0008*/ 	.byte	0x01, 0x35
	.zero		2


	//----- nvinfo : EIATTR_PARAM_CBANK
	.align		4
        /*000c*/ 	.byte	0x04, 0x0a
        /*000e*/ 	.short	(.L_10 - .L_9)
	.align		4
.L_9:
        /*0010*/ 	.word	index@(.nv.constant0.attn_fwd)
        /*0014*/ 	.short	0x0160
        /*0016*/ 	.short	0x0088


	//----- nvinfo : EIATTR_CBANK_PARAM_SIZE
	.align		4
.L_10:
        /*0018*/ 	.byte	0x03, 0x19
        /*001a*/ 	.short	0x0088


	//----- nvinfo : EIATTR_KPARAM_INFO
	.align		4
        /*001c*/ 	.byte	0x04, 0x17
        /*001e*/ 	.short	(.L_12 - .L_11)
.L_11:
        /*0020*/ 	.word	0x00000000
        /*0024*/ 	.short	0x0019
        /*0026*/ 	.short	0x0080
        /*0028*/ 	.byte	0x00, 0xf4, 0x21, 0x00


	//----- nvinfo : EIATTR_KPARAM_INFO
	.align		4
.L_12:
        /*002c*/ 	.byte	0x04, 0x17
        /*002e*/ 	.short	(.L_14 - .L_13)
.L_13:
        /*0030*/ 	.word	0x00000000
        /*0034*/ 	.short	0x0018
        /*0036*/ 	.short	0x0078
        /*0038*/ 	.byte	0x00, 0xf4, 0x21, 0x00


	//----- nvinfo : EIATTR_KPARAM_INFO
	.align		4
.L_14:
        /*003c*/ 	.byte	0x04, 0x17
        /*003e*/ 	.short	(.L_16 - .L_15)
.L_15:
        /*0040*/ 	.word	0x00000000
        /*0044*/ 	.short	0x0017
        /*0046*/ 	.short	0x0070
        /*0048*/ 	.byte	0x00, 0xf0, 0x11, 0x00


	//----- nvinfo : EIATTR_KPARAM_INFO
	.align		4
.L_16:
        /*004c*/ 	.byte	0x04, 0x17
        /*004e*/ 	.short	(.L_18 - .L_17)
.L_17:
        /*0050*/ 	.word	0x00000000
        /*0054*/ 	.short	0x0016
        /*0056*/ 	.short	0x006c
        /*0058*/ 	.byte	0x00, 0xf0, 0x11, 0x00


	//----- nvinfo : EIATTR_KPARAM_INFO
	.align		4
.L_18:
        /*005c*/ 	.byte	0x04, 0x17
        /*005e*/ 	.short	(.L_20 - .L_19)
.L_19:
        /*0060*/ 	.word	0x00000000
        /*0064*/ 	.short	0x0015
        /*0066*/ 	.short	0x0068
        /*0068*/ 	.byte	0x00, 0xf0, 0x11, 0x00


	//----- nvinfo : EIATTR_KPARAM_INFO
	.align		4
.L_20:
        /*006c*/ 	.byte	0x04, 0x17
        /*006e*/ 	.short	(.L_22 - .L_21)
.L_21:
        /*0070*/ 	.word	0x00000000
        /*0074*/ 	.short	0x0014
        /*0076*/ 	.short	0x0064
        /*0078*/ 	.byte	0x00, 0xf0, 0x11, 0x00


	//----- nvinfo : EIATTR_KPARAM_INFO
	.align		4
.L_22:
        /*007c*/ 	.byte	0x04, 0x17
        /*007e*/ 	.short	(.L_24 - .L_23)
.L_23:
        /*0080*/ 	.word	0x00000000
        /*0084*/ 	.short	0x0013
        /*0086*/ 	.short	0x0060
        /*0088*/ 	.byte	0x00, 0xf0, 0x11, 0x00


	//----- nvinfo : EIATTR_KPARAM_INFO
	.align		4
.L_24:
        /*008c*/ 	.byte	0x04, 0x17
        /*008e*/ 	.short	(.L_26 - .L_25)
.L_25:
        /*0090*/ 	.word	0x00000000
        /*0094*/ 	.short	0x0012
        /*0096*/ 	.short	0x005c
        /*0098*/ 	.byte	0x00, 0xf0, 0x11, 0x00


	//----- nvinfo : EIATTR_KPARAM_INFO
	.align		4
.L_26:
        /*009c*/ 	.byte	0x04, 0x17
        /*009e*/ 	.short	(.L_28 - .L_27)
.L_27:
        /*00a0*/ 	.word	0x00000000
        /*00a4*/ 	.short	0x0011
        /*00a6*/ 	.short	0x0058
        /*00a8*/ 	.byte	0x00, 0xf0, 0x11, 0x00


	//----- nvinfo : EIATTR_KPARAM_INFO
	.align		4
.L_28:
        /*00ac*/ 	.byte	0x04, 0x17
        /*00ae*/ 	.short	(.L_30 - .L_29)
.L_29:
        /*00b0*/ 	.word	0x00000000
        /*00b4*/ 	.short	0x0010
        /*00b6*/ 	.short	0x0054
        /*00b8*/ 	.byte	0x00, 0xf0, 0x11, 0x00


	//----- nvinfo : EIATTR_KPARAM_INFO
	.align		4
.L_30:
        /*00bc*/ 	.byte	0x04, 0x17
        /*00be*/ 	.short	(.L_32 - .L_31)
.L_31:
        /*00c0*/ 	.word	0x00000000
        /*00c4*/ 	.short	0x000f
        /*00c6*/ 	.short	0x0050
        /*00c8*/ 	.byte	0x00, 0xf0, 0x11, 0x00


	//----- nvinfo : EIATTR_KPARAM_INFO
	.align		4
.L_32:
        /*00cc*/ 	.byte	0x04, 0x17
        /*00ce*/ 	.short	(.L_34 - .L_33)
.L_33:
        /*00d0*/ 	.word	0x00000000
        /*00d4*/ 	.short	0x000e
        /*00d6*/ 	.short	0x004c
        /*00d8*/ 	.byte	0x00, 0xf0, 0x11, 0x00


	//----- nvinfo : EIATTR_KPARAM_INFO
	.align		4
.L_34:
        /*00dc*/ 	.byte	0x04, 0x17
        /*00de*/ 	.short	(.L_36 - .L_35)
.L_35:
        /*00e0*/ 	.word	0x00000000
        /*00e4*/ 	.short	0x000d
        /*00e6*/ 	.short	0x0048
        /*00e8*/ 	.byte	0x00, 0xf0, 0x11, 0x00


	//----- nvinfo : EIATTR_KPARAM_INFO
	.align		4
.L_36:
        /*00ec*/ 	.byte	0x04, 0x17
        /*00ee*/ 	.short	(.L_38 - .L_37)
.L_37:
        /*00f0*/ 	.word	0x00000000
        /*00f4*/ 	.short	0x000c
        /*00f6*/ 	.short	0x0044
        /*00f8*/ 	.byte	0x00, 0xf0, 0x11, 0x00


	//----- nvinfo : EIATTR_KPARAM_INFO
	.align		4
.L_38:
        /*00fc*/ 	.byte	0x04, 0x17
        /*00fe*/ 	.short	(.L_40 - .L_39)
.L_39:
        /*0100*/ 	.word	0x00000000
        /*0104*/ 	.short	0x000b
        /*0106*/ 	.short	0x0040
        /*0108*/ 	.byte	0x00, 0xf0, 0x11, 0x00


	//----- nvinfo : EIATTR_KPARAM_INFO
	.align		4
.L_40:
        /*010c*/ 	.byte	0x04, 0x17
        /*010e*/ 	.short	(.L_42 - .L_41)
.L_41:
        /*0110*/ 	.word	0x00000000
        /*0114*/ 	.short	0x000a
        /*0116*/ 	.short	0x003c
        /*0118*/ 	.byte	0x00, 0xf0, 0x11, 0x00


	//----- nvinfo : EIATTR_KPARAM_INFO
	.align		4
.L_42:
        /*011c*/ 	.byte	0x04, 0x17
        /*011e*/ 	.short	(.L_44 - .L_43)
.L_43:
        /*0120*/ 	.word	0x00000000
        /*0124*/ 	.short	0x0009
        /*0126*/ 	.short	0x0038
        /*0128*/ 	.byte	0x00, 0xf0, 0x11, 0x00


	//----- nvinfo : EIATTR_KPARAM_INFO
	.align		4
.L_44:
        /*012c*/ 	.byte	0x04, 0x17
        /*012e*/ 	.short	(.L_46 - .L_45)
.L_45:
        /*0130*/ 	.word	0x00000000
        /*0134*/ 	.short	0x0008
        /*0136*/ 	.short	0x0034
        /*0138*/ 	.byte	0x00, 0xf0, 0x11, 0x00


	//----- nvinfo : EIATTR_KPARAM_INFO
	.align		4
.L_46:
        /*013c*/ 	.byte	0x04, 0x17
        /*013e*/ 	.short	(.L_48 - .L_47)
.L_47:
        /*0140*/ 	.word	0x00000000
        /*0144*/ 	.short	0x0007
        /*0146*/ 	.short	0x0030
        /*0148*/ 	.byte	0x00, 0xf0, 0x11, 0x00


	//----- nvinfo : EIATTR_KPARAM_INFO
	.align		4
.L_48:
        /*014c*/ 	.byte	0x04, 0x17
        /*014e*/ 	.short	(.L_50 - .L_49)
.L_49:
        /*0150*/ 	.word	0x00000000
        /*0154*/ 	.short	0x0006
        /*0156*/ 	.short	0x002c
        /*0158*/ 	.byte	0x00, 0xf0, 0x11, 0x00


	//----- nvinfo : EIATTR_KPARAM_INFO
	.align		4
.L_50:
        /*015c*/ 	.byte	0x04, 0x17
        /*015e*/ 	.short	(.L_52 - .L_51)
.L_51:
        /*0160*/ 	.word	0x00000000
        /*0164*/ 	.short	0x0005
        /*0166*/ 	.short	0x0028
        /*0168*/ 	.byte	0x00, 0xf0, 0x11, 0x00


	//----- nvinfo : EIATTR_KPARAM_INFO
	.align		4
.L_52:
        /*016c*/ 	.byte	0x04, 0x17
        /*016e*/ 	.short	(.L_54 - .L_53)
.L_53:
        /*0170*/ 	.word	0x00000000
        /*0174*/ 	.short	0x0004
        /*0176*/ 	.short	0x0020
        /*0178*/ 	.byte	0x00, 0xf4, 0x21, 0x00


	//----- nvinfo : EIATTR_KPARAM_INFO
	.align		4
.L_54:
        /*017c*/ 	.byte	0x04, 0x17
        /*017e*/ 	.short	(.L_56 - .L_55)
.L_55:
        /*0180*/ 	.word	0x00000000
        /*0184*/ 	.short	0x0003
        /*0186*/ 	.short	0x0018
        /*0188*/ 	.byte	0x00, 0xf4, 0x21, 0x00


	//----- nvinfo : EIATTR_KPARAM_INFO
	.align		4
.L_56:
        /*018c*/ 	.byte	0x04, 0x17
        /*018e*/ 	.short	(.L_58 - .L_57)
.L_57:
        /*0190*/ 	.word	0x00000000
        /*0194*/ 	.short	0x0002
        /*0196*/ 	.short	0x0010
        /*0198*/ 	.byte	0x00, 0xf4, 0x21, 0x00


	//----- nvinfo : EIATTR_KPARAM_INFO
	.align		4
.L_58:
        /*019c*/ 	.byte	0x04, 0x17
        /*019e*/ 	.short	(.L_60 - .L_59)
.L_59:
        /*01a0*/ 	.word	0x00000000
        /*01a4*/ 	.short	0x0001
        /*01a6*/ 	.short	0x0008
        /*01a8*/ 	.byte	0x00, 0xf4, 0x21, 0x00


	//----- nvinfo : EIATTR_KPARAM_INFO
	.align		4
.L_60:
        /*01ac*/ 	.byte	0x04, 0x17
        /*01ae*/ 	.short	(.L_62 - .L_61)
.L_61:
        /*01b0*/ 	.word	0x00000000
        /*01b4*/ 	.short	0x0000
        /*01b6*/ 	.short	0x0000
        /*01b8*/ 	.byte	0x00, 0xf4, 0x21, 0x00


	//----- nvinfo : EIATTR_MAXREG_COUNT
	.align		4
.L_62:
        /*01bc*/ 	.byte	0x03, 0x1b
        /*01be*/ 	.short	0x00ff


	//----- nvinfo : EIATTR_NUM_BARRIERS
	.align		4
        /*01c0*/ 	.byte	0x02, 0x4c
        /*01c2*/ 	.byte	0x01
	.zero		1


	//----- nvinfo : EIATTR_MERCURY_ISA_VERSION
	.align		4
        /*01c4*/ 	.byte	0x03, 0x5f
        /*01c6*/ 	.short	0x0000


	//----- nvinfo : EIATTR_COOP_GROUP_MASK_REGIDS
	.align		4
        /*01c8*/ 	.byte	0x04, 0x29
        /*01ca*/ 	.short	(.L_64 - .L_63)


	//   ....[0]....
.L_63:
        /*01cc*/ 	.word	0xffffffff


	//   ....[1]....
        /*01d0*/ 	.word	0xffffffff


	//   ....[2]....
        /*01d4*/ 	.word	0xffffffff


	//   ....[3]....
        /*01d8*/ 	.word	0xffffffff


	//   ....[4]....
        /*01dc*/ 	.word	0xffffffff


	//   ....[5]....
        /*01e0*/ 	.word	0xffffffff


	//   ....[6]....
        /*01e4*/ 	.word	0xffffffff


	//   ....[7]....
        /*01e8*/ 	.word	0xffffffff


	//----- nvinfo : EIATTR_COOP_GROUP_INSTR_OFFSETS
	.align		4
.L_64:
        /*01ec*/ 	.byte	0x04, 0x28
        /*01ee*/ 	.short	(.L_66 - .L_65)


	//   ....[0]....
.L_65:
        /*01f0*/ 	.word	0x000009c0


	//   ....[1]....
        /*01f4*/ 	.word	0x000009f0


	//   ....[2]....
        /*01f8*/ 	.word	0x00000a40


	//   ....[3]....
        /*01fc*/ 	.word	0x00000af0


	//   ....[4]....
        /*0200*/ 	.word	0x00001010


	//   ....[5]....
        /*0204*/ 	.word	0x00001020


	//   ....[6]....
        /*0208*/ 	.word	0x00001060


	//   ....[7]....
        /*020c*/ 	.word	0x00001070


	//----- nvinfo : EIATTR_EXIT_INSTR_OFFSETS
	.align		4
.L_66:
        /*0210*/ 	.byte	0x04, 0x1c
        /*0212*/ 	.short	(.L_68 - .L_67)


	//   ....[0]....
.L_67:
        /*0214*/ 	.word	0x00001b00


	//   ....[1]....
        /*0218*/ 	.word	0x00001ba0


	//----- nvinfo : EIATTR_REQNTID
	.align		4
.L_68:
        /*021c*/ 	.byte	0x04, 0x10
        /*021e*/ 	.short	(.L_70 - .L_69)
.L_69:
        /*0220*/ 	.word	0x00000100
        /*0224*/ 	.word	0x00000001
        /*0228*/ 	.word	0x00000001
.L_70:


//--------------------- .nv.callgraph             --------------------------
	.section	.nv.callgraph,"",@"SHT_CUDA_CALLGRAPH"
	.align	4
	.sectionentsize	8
	.align		4
        /*0000*/ 	.word	0x00000000
	.align		4
        /*0004*/ 	.word	0xffffffff
	.align		4
        /*0008*/ 	.word	0x00000000
	.align		4
        /*000c*/ 	.word	0xfffffffe
	.align		4
        /*0010*/ 	.word	0x00000000
	.align		4
        /*0014*/ 	.word	0xfffffffd
	.align		4
        /*0018*/ 	.word	0x00000000
	.align		4
        /*001c*/ 	.word	0xfffffffc


//--------------------- .nv.rel.action            --------------------------
	.section	.nv.rel.action,"",@"SHT_CUDA_RELOCINFO"
	.align	8
	.sectionentsize	8
        /*0000*/ 	.byte	0x73, 0x00, 0x00, 0x00, 0x00, 0x00, 0x00, 0x00, 0x00, 0x00, 0x00, 0x11, 0x25, 0x00, 0x05, 0x36


//--------------------- .nv.constant4             --------------------------
	.section	.nv.constant4,"a",@progbits
	.align	8
	.align		8
.nv.constant4:
        /*0000*/ 	.dword	_$_str


//--------------------- .nv.constant0.attn_fwd    --------------------------
	.section	.nv.constant0.attn_fwd,"a",@progbits
	.sectionflags	@""
	.align	4
.nv.constant0.attn_fwd:
	.zero		488


//--------------------- .text.attn_fwd            --------------------------
	.section	.text.attn_fwd,"ax",@progbits
	.sectioninfo	@"SHI_REGISTERS=64"
	.align	128
        .global         attn_fwd
        .type           attn_fwd,@function
        .size           attn_fwd,(.L_x_3 - attn_fwd)
        .other          attn_fwd,@"STO_CUDA_ENTRY STV_DEFAULT"
attn_fwd:
.text.attn_fwd:
[----:B------:R-:W-:Y:S02]  /*0000*/  MOV R1, c[0x0][0x28] ;  /* 0x00000a0000017a02 */ /* 0x000fe40000000f00 */
[----:B------:R-:W0:Y:S01]  /*0010*/  S2R R57, SR_TID.X ;  /* 0x0000000000397919 */ /* 0x000e220000002100 */
[----:B------:R-:W-:Y:S01]  /*0020*/  MOV R9, c[0x0][0x198] ;  /* 0x0000660000097a02 */ /* 0x000fe20000000f00 */
[----:B------:R-:W-:Y:S02]  /*0030*/  ULDC.64 UR4, c[0x0][0x118] ;  /* 0x0000460000047ab9 */ /* 0x000fe40000000a00 */
[----:B------:R-:W1:Y:S04]  /*0040*/  S2R R0, SR_CTAID.X ;  /* 0x0000000000007919 */ /* 0x000e680000002500 */
[----:B------:R-:W2:Y:S01]  /*0050*/  S2R R11, SR_CTAID.Y ;  /* 0x00000000000b7919 */ /* 0x000ea20000002600 */
[----:B0-----:R-:W-:Y:S02]  /*0060*/  LOP3.LUT R5, R57, 0x1f, RZ, 0xc0, !PT ;  /* 0x0000001f39057812 */ /* 0x001fe400078ec0ff */
[----:B------:R-:W-:-:S02]  /*0070*/  SHF.R.U32.HI R56, RZ, 0x5, R57 ;  /* 0x00000005ff387819 */ /* 0x000fc40000011639 */
[----:B-1----:R-:W-:Y:S02]  /*0080*/  LEA R55, R0, R5, 0x5 ;  /* 0x0000000500377211 */ /* 0x002fe400078e28ff */
[----:B------:R-:W-:Y:S01]  /*0090*/  SGXT.U32 R56, R56, 0x3 ;  /* 0x000000033838781a */ /* 0x000fe20000000000 */
[----:B--2---:R-:W-:Y:S02]  /*00a0*/  IMAD R0, R11, c[0x0][0x190], RZ ;  /* 0x000064000b007a24 */ /* 0x004fe400078e02ff */
[----:B------:R-:W-:Y:S02]  /*00b0*/  IMAD R3, R55, c[0x0][0x194], RZ ;  /* 0x0000650037037a24 */ /* 0x000fe400078e02ff */
[----:B------:R-:W-:Y:S01]  /*00c0*/  IMAD R4, R56, c[0x0][0x198], RZ ;  /* 0x0000660038047a24 */ /* 0x000fe200078e02ff */
[C---:B------:R-:W-:Y:S01]  /*00d0*/  SHF.L.U32 R2, R0.reuse, 0x1, RZ ;  /* 0x0000000100027819 */ /* 0x040fe200000006ff */
[----:B------:R-:W-:Y:S01]  /*00e0*/  IMAD.HI R0, R0, 0x2, RZ ;  /* 0x0000000200007827 */ /* 0x000fe200078e02ff */
[----:B------:R-:W-:-:S02]  /*00f0*/  SHF.L.U32 R7, R3, 0x1, RZ ;  /* 0x0000000103077819 */ /* 0x000fc400000006ff */
[----:B------:R-:W-:Y:S01]  /*0100*/  LEA R6, R9, R4, 0x3 ;  /* 0x0000000409067211 */ /* 0x000fe200078e18ff */
[----:B------:R-:W-:Y:S01]  /*0110*/  IMAD.HI R3, R3, 0x2, RZ ;  /* 0x0000000203037827 */ /* 0x000fe200078e02ff */
[----:B------:R-:W-:-:S04]  /*0120*/  IADD3 R7, P0, P1, R7, c[0x0][0x160], R2 ;  /* 0x0000580007077a10 */ /* 0x000fc8000791e002 */
[----:B------:R-:W-:Y:S02]  /*0130*/  IADD3.X R9, R3, c[0x0][0x164], R0, P0, P1 ;  /* 0x0000590003097a10 */ /* 0x000fe400007e2400 */
[-C--:B------:R-:W-:Y:S02]  /*0140*/  LEA R2, P0, R4, R7.reuse, 0x1 ;  /* 0x0000000704027211 */ /* 0x080fe400078008ff */
[----:B------:R-:W-:Y:S02]  /*0150*/  LEA R8, P1, R6, R7, 0x1 ;  /* 0x0000000706087211 */ /* 0x000fe400078208ff */
[-C--:B------:R-:W-:Y:S02]  /*0160*/  LEA.HI.X.SX32 R3, R4, R9.reuse, 0x1, P0 ;  /* 0x0000000904037211 */ /* 0x080fe400000f0eff */
[----:B------:R-:W-:-:S04]  /*0170*/  LEA.HI.X.SX32 R9, R6, R9, 0x1, P1 ;  /* 0x0000000906097211 */ /* 0x000fc800008f0eff */
[----:B------:R-:W2:Y:S04]  /*0180*/  LDG.E.U16 R3, [R2.64] ;  /* 0x0000000402037981 */ /* 0x000ea8000c1e1500 */
[----:B------:R-:W3:Y:S01]  /*0190*/  LDG.E.U16 R9, [R8.64] ;  /* 0x0000000408097981 */ /* 0x000ee2000c1e1500 */
[C---:B------:R-:W-:Y:S01]  /*01a0*/  LOP3.LUT R10, R57.reuse, 0xc0, RZ, 0xc0, !PT ;  /* 0x000000c0390a7812 */ /* 0x040fe200078ec0ff */
[----:B------:R-:W-:Y:S01]  /*01b0*/  CS2R R16, SRZ ;  /* 0x0000000000107805 */ /* 0x000fe2000001ff00 */
[----:B------:R-:W-:Y:S01]  /*01c0*/  SHF.L.U32 R59, R57, 0x1, RZ ;  /* 0x00000001393b7819 */ /* 0x000fe200000006ff */
[----:B------:R-:W-:Y:S01]  /*01d0*/  CS2R R18, SRZ ;  /* 0x0000000000127805 */ /* 0x000fe2000001ff00 */
[----:B------:R-:W-:Y:S01]  /*01e0*/  SHF.R.U32.HI R0, RZ, 0x2, R10 ;  /* 0x00000002ff007819 */ /* 0x000fe2000001160a */
[----:B------:R-:W-:Y:S01]  /*01f0*/  CS2R R12, SRZ ;  /* 0x00000000000c7805 */ /* 0x000fe2000001ff00 */
[----:B------:R-:W-:Y:S01]  /*0200*/  MOV R4, c[0x0][0x1d0] ;  /* 0x0000740000047a02 */ /* 0x000fe20000000f00 */
[----:B------:R-:W-:Y:S01]  /*0210*/  CS2R R14, SRZ ;  /* 0x00000000000e7805 */ /* 0x000fe2000001ff00 */
[----:B------:R-:W-:-:S02]  /*0220*/  LOP3.LUT R0, R0, 0x1fe, R59, 0x78, !PT ;  /* 0x000001fe00007812 */ /* 0x000fc400078e783b */
[----:B------:R-:W-:Y:S02]  /*0230*/  ISETP.GE.AND P0, PT, R4, 0x1, PT ;  /* 0x000000010400780c */ /* 0x000fe40003f06270 */
[----:B------:R-:W-:Y:S02]  /*0240*/  MOV R7, 0xff800000 ;  /* 0xff80000000077802 */ /* 0x000fe40000000f00 */
[----:B------:R-:W-:Y:S02]  /*0250*/  MOV R4, 0x3f800000 ;  /* 0x3f80000000047802 */ /* 0x000fe40000000f00 */
[----:B------:R-:W-:Y:S02]  /*0260*/  MOV R6, 0x3f800000 ;  /* 0x3f80000000067802 */ /* 0x000fe40000000f00 */
[----:B------:R-:W-:Y:S02]  /*0270*/  MOV R32, 0xff800000 ;  /* 0xff80000000207802 */ /* 0x000fe40000000f00 */
[----:B------:R-:W-:-:S02]  /*0280*/  SHF.L.U32 R61, R57, 0x3, RZ ;  /* 0x00000003393d7819 */ /* 0x000fc400000006ff */
[----:B------:R-:W-:Y:S01]  /*0290*/  SHF.L.U32 R60, R57, 0x5, RZ ;  /* 0x00000005393c7819 */ /* 0x000fe200000006ff */
[----:B--2---:R0:W-:Y:S04]  /*02a0*/  STS.U16 [R0], R3 ;  /* 0x0000000300007388 */ /* 0x0041e80000000400 */
[----:B---3--:R0:W-:Y:S01]  /*02b0*/  STS.U16 [R0+0x200], R9 ;  /* 0x0002000900007388 */ /* 0x0081e20000000400 */
[----:B------:R-:W-:Y:S05]  /*02c0*/  @!P0 BRA `(.L_x_0) ;  /* 0x00000eb000008947 */ /* 0x000fea0003800000 */
[----:B------:R-:W-:Y:S01]  /*02d0*/  IMAD R5, R5, c[0x0][0x1b4], RZ ;  /* 0x00006d0005057a24 */ /* 0x000fe200078e02ff */
[----:B------:R-:W-:Y:S01]  /*02e0*/  SHF.L.U32 R14, R57, 0x6, RZ ;  /* 0x00000006390e7819 */ /* 0x000fe200000006ff */
[----:B------:R-:W-:Y:S01]  /*02f0*/  IMAD R2, R11, c[0x0][0x1b0], RZ ;  /* 0x00006c000b027a24 */ /* 0x000fe200078e02ff */
[----:B------:R-:W-:Y:S01]  /*0300*/  MOV R47, 0xff800000 ;  /* 0xff800000002f7802 */ /* 0x000fe20000000f00 */
[----:B------:R-:W-:Y:S01]  /*0310*/  CS2R R16, SRZ ;  /* 0x0000000000107805 */ /* 0x000fe2000001ff00 */
[C---:B------:R-:W-:Y:S01]  /*0320*/  SHF.L.U32 R6, R5.reuse, 0x1, RZ ;  /* 0x0000000105067819 */ /* 0x040fe200000006ff */
[----:B------:R-:W-:Y:S01]  /*0330*/  IMAD.HI R5, R5, 0x2, RZ ;  /* 0x0000000205057827 */ /* 0x000fe200078e02ff */
[----:B0-----:R-:W-:Y:S01]  /*0340*/  SHF.L.U32 R3, R2, 0x1, RZ ;  /* 0x0000000102037819 */ /* 0x001fe200000006ff */
[----:B------:R-:W-:Y:S01]  /*0350*/  CS2R R18, SRZ ;  /* 0x0000000000127805 */ /* 0x000fe2000001ff00 */
[----:B------:R-:W-:Y:S01]  /*0360*/  LOP3.LUT R14, R14, 0x1c0, RZ, 0xc0, !PT ;  /* 0x000001c00e0e7812 */ /* 0x000fe200078ec0ff */
[----:B------:R-:W-:Y:S01]  /*0370*/  IMAD.HI R4, R2, 0x2, RZ ;  /* 0x0000000202047827 */ /* 0x000fe200078e02ff */
[----:B------:R-:W-:-:S02]  /*0380*/  IADD3 R10, P0, P1, R6, c[0x0][0x170], R3 ;  /* 0x00005c00060a7a10 */ /* 0x000fc4000791e003 */
[----:B------:R-:W-:Y:S01]  /*0390*/  LOP3.LUT R3, R57, 0xf, RZ, 0xc0, !PT ;  /* 0x0000000f39037812 */ /* 0x000fe200078ec0ff */
[----:B------:R-:W-:Y:S01]  /*03a0*/  IMAD R2, R11, c[0x0][0x1a0], RZ ;  /* 0x000068000b027a24 */ /* 0x000fe200078e02ff */
[----:B------:R-:W-:Y:S02]  /*03b0*/  IADD3.X R11, R5, c[0x0][0x174], R4, P0, P1 ;  /* 0x00005d00050b7a10 */ /* 0x000fe400007e2404 */
[----:B------:R-:W-:Y:S01]  /*03c0*/  LOP3.LUT R6, R59, 0x10, RZ, 0xc0, !PT ;  /* 0x000000103b067812 */ /* 0x000fe200078ec0ff */
[----:B------:R-:W-:Y:S01]  /*03d0*/  IMAD R4, R3, c[0x0][0x1a8], RZ ;  /* 0x00006a0003047a24 */ /* 0x000fe200078e02ff */
[----:B------:R-:W-:Y:S02]  /*03e0*/  LOP3.LUT R5, R57, 0x10, RZ, 0xc0, !PT ;  /* 0x0000001039057812 */ /* 0x000fe400078ec0ff */
[----:B------:R-:W-:Y:S02]  /*03f0*/  LOP3.LUT R8, R6, 0x20, R57, 0xf8, !PT ;  /* 0x0000002006087812 */ /* 0x000fe400078ef839 */
[C---:B------:R-:W-:Y:S01]  /*0400*/  SHF.L.U32 R3, R2.reuse, 0x1, RZ ;  /* 0x0000000102037819 */ /* 0x040fe200000006ff */
[----:B------:R-:W-:Y:S01]  /*0410*/  IMAD.HI R2, R2, 0x2, RZ ;  /* 0x0000000202027827 */ /* 0x000fe200078e02ff */
[----:B------:R-:W-:-:S02]  /*0420*/  SHF.L.U32 R6, R4, 0x1, RZ ;  /* 0x0000000104067819 */ /* 0x000fc400000006ff */
[C---:B------:R-:W-:Y:S02]  /*0430*/  SHF.L.U32 R54, R5.reuse, 0x5, RZ ;  /* 0x0000000505367819 */ /* 0x040fe400000006ff */
[----:B------:R-:W-:Y:S01]  /*0440*/  IADD3 R40, P0, P1, R6, c[0x0][0x168], R3 ;  /* 0x00005a0006287a10 */ /* 0x000fe2000791e003 */
[----:B------:R-:W-:Y:S01]  /*0450*/  IMAD R6, R56, c[0x0][0x1b8], RZ ;  /* 0x00006e0038067a24 */ /* 0x000fe200078e02ff */
[----:B------:R-:W-:Y:S01]  /*0460*/  SHF.R.U32.HI R3, RZ, 0x4, R57 ;  /* 0x00000004ff037819 */ /* 0x000fe20000011639 */
[----:B------:R-:W-:Y:S01]  /*0470*/  IMAD R45, R5, -0x10, R54 ;  /* 0xfffffff0052d7824 */ /* 0x000fe200078e0236 */
[----:B------:R-:W-:Y:S02]  /*0480*/  LOP3.LUT R7, R8, 0x30, R61, 0x78, !PT ;  /* 0x0000003008077812 */ /* 0x000fe400078e783d */
[----:B------:R-:W-:Y:S02]  /*0490*/  SHF.R.S32.HI R8, RZ, 0x2, R57 ;  /* 0x00000002ff087819 */ /* 0x000fe40000011439 */
[----:B------:R-:W-:Y:S01]  /*04a0*/  SGXT.U32 R5, R3, 0x4 ;  /* 0x000000040305781a */ /* 0x000fe20000000000 */
[----:B------:R-:W-:Y:S01]  /*04b0*/  IMAD.HI R3, R4, 0x2, RZ ;  /* 0x0000000204037827 */ /* 0x000fe200078e02ff */
[----:B------:R-:W-:-:S02]  /*04c0*/  IADD3 R54, R14, R54, R7 ;  /* 0x000000360e367210 */ /* 0x000fc40007ffe007 */
[----:B------:R-:W-:Y:S01]  /*04d0*/  MOV R7, c[0x0][0x1b8] ;  /* 0x00006e0000077a02 */ /* 0x000fe20000000f00 */
[----:B------:R-:W-:Y:S01]  /*04e0*/  IMAD R5, R5, c[0x0][0x1a4], RZ ;  /* 0x0000690005057a24 */ /* 0x000fe200078e02ff */
[----:B------:R-:W-:Y:S02]  /*04f0*/  SGXT R4, R8, 0x1 ;  /* 0x000000010804781a */ /* 0x000fe40000000200 */
[----:B------:R-:W-:Y:S02]  /*0500*/  IADD3.X R12, R3, c[0x0][0x16c], R2, P0, P1 ;  /* 0x00005b00030c7a10 */ /* 0x000fe400007e2402 */
[----:B------:R-:W-:Y:S02]  /*0510*/  LEA R3, R7, R6, 0x3 ;  /* 0x0000000607037211 */ /* 0x000fe400078e18ff */
[----:B------:R-:W-:Y:S02]  /*0520*/  LOP3.LUT R7, R4, 0x90, RZ, 0xc0, !PT ;  /* 0x0000009004077812 */ /* 0x000fe400078ec0ff */
[----:B------:R-:W-:-:S02]  /*0530*/  MOV R8, c[0x0][0x1a4] ;  /* 0x0000690000087a02 */ /* 0x000fc40000000f00 */
[----:B------:R-:W-:Y:S02]  /*0540*/  LOP3.LUT R4, R7, 0x60, R60, 0xf8, !PT ;  /* 0x0000006007047812 */ /* 0x000fe400078ef83c */
[----:B------:R-:W-:Y:S02]  /*0550*/  SHF.R.S32.HI R7, RZ, 0x6, R57 ;  /* 0x00000006ff077819 */ /* 0x000fe40000011439 */
[----:B------:R-:W-:Y:S02]  /*0560*/  LEA R2, R8, R5, 0x4 ;  /* 0x0000000508027211 */ /* 0x000fe400078e20ff */
[----:B------:R-:W-:Y:S02]  /*0570*/  SGXT R7, R7, 0x1 ;  /* 0x000000010707781a */ /* 0x000fe40000000200 */
[----:B------:R-:W-:Y:S02]  /*0580*/  LEA R8, P2, R6, R10, 0x1 ;  /* 0x0000000a06087211 */ /* 0x000fe400078408ff */
[----:B------:R-:W-:-:S02]  /*0590*/  LEA R42, P0, R5, R40, 0x1 ;  /* 0x00000028052a7211 */ /* 0x000fc400078008ff */
[----:B------:R-:W-:Y:S02]  /*05a0*/  LEA R10, P3, R3, R10, 0x1 ;  /* 0x0000000a030a7211 */ /* 0x000fe400078608ff */
[----:B------:R-:W-:Y:S02]  /*05b0*/  LEA R40, P1, R2, R40, 0x1 ;  /* 0x0000002802287211 */ /* 0x000fe400078208ff */
[----:B------:R-:W-:Y:S02]  /*05c0*/  LOP3.LUT R4, R4, 0x10, R59, 0x78, !PT ;  /* 0x0000001004047812 */ /* 0x000fe400078e783b */
[----:B------:R-:W-:Y:S02]  /*05d0*/  LOP3.LUT R44, R14, 0x30, R61, 0xf8, !PT ;  /* 0x000000300e2c7812 */ /* 0x000fe400078ef83d */
[----:B------:R-:W-:Y:S01]  /*05e0*/  LOP3.LUT R46, R7, 0x90, RZ, 0xc0, !PT ;  /* 0x00000090072e7812 */ /* 0x000fe200078ec0ff */
[----:B------:R-:W-:Y:S01]  /*05f0*/  CS2R R14, SRZ ;  /* 0x00000000000e7805 */ /* 0x000fe2000001ff00 */
[----:B------:R-:W-:-:S02]  /*0600*/  LEA.HI.X.SX32 R9, R6, R11, 0x1, P2 ;  /* 0x0000000b06097211 */ /* 0x000fc400010f0eff */
[----:B------:R-:W-:Y:S02]  /*0610*/  LEA.HI.X.SX32 R11, R3, R11, 0x1, P3 ;  /* 0x0000000b030b7211 */ /* 0x000fe400018f0eff */
[-C--:B------:R-:W-:Y:S02]  /*0620*/  LEA.HI.X.SX32 R43, R5, R12.reuse, 0x1, P0 ;  /* 0x0000000c052b7211 */ /* 0x080fe400000f0eff */
[----:B------:R-:W-:Y:S02]  /*0630*/  LEA.HI.X.SX32 R41, R2, R12, 0x1, P1 ;  /* 0x0000000c02297211 */ /* 0x000fe400008f0eff */
[----:B------:R-:W-:Y:S01]  /*0640*/  IADD3 R45, R4, R45, RZ ;  /* 0x0000002d042d7210 */ /* 0x000fe20007ffe0ff */
[----:B------:R-:W-:Y:S01]  /*0650*/  IMAD.MOV.U32 R4, RZ, RZ, 0x3f800000 ;  /* 0x3f800000ff047424 */ /* 0x000fe200078e00ff */
[----:B------:R-:W-:Y:S01]  /*0660*/  MOV R5, RZ ;  /* 0x000000ff00057202 */ /* 0x000fe20000000f00 */
[----:B------:R-:W-:Y:S01]  /*0670*/  CS2R R2, SRZ ;  /* 0x0000000000027805 */ /* 0x000fe2000001ff00 */
[----:B------:R-:W-:Y:S01]  /*0680*/  MOV R49, 0xff800000 ;  /* 0xff80000000317802 */ /* 0x000fe20000000f00 */
[----:B------:R-:W-:Y:S01]  /*0690*/  CS2R R12, SRZ ;  /* 0x00000000000c7805 */ /* 0x000fe2000001ff00 */
[----:B------:R-:W-:-:S02]  /*06a0*/  MOV R6, 0x3f800000 ;  /* 0x3f80000000067802 */ /* 0x000fc40000000f00 */
[--C-:B------:R-:W-:Y:S02]  /*06b0*/  LOP3.LUT R44, R44, 0x30, R59.reuse, 0x78, !PT ;  /* 0x000000302c2c7812 */ /* 0x100fe400078e783b */
[----:B------:R-:W-:Y:S02]  /*06c0*/  LOP3.LUT R46, R46, 0x17e, R59, 0x78, !PT ;  /* 0x0000017e2e2e7812 */ /* 0x000fe400078e783b */
.L_x_1:
[----:B------:R-:W-:-:S04]  /*06d0*/  IMAD.WIDE R26, R5, 0x2, R42 ;  /* 0x00000002051a7825 */ /* 0x000fc800078e022a */
[----:B------:R-:W-:Y:S01]  /*06e0*/  IMAD.WIDE R24, R5, 0x2, R40 ;  /* 0x0000000205187825 */ /* 0x000fe200078e0228 */
[----:B------:R-:W2:Y:S04]  /*06f0*/  LDG.E.U16 R7, [R26.64] ;  /* 0x000000041a077981 */ /* 0x000ea8000c1e1500 */
[----:B------:R-:W3:Y:S01]  /*0700*/  LDG.E.U16 R48, [R24.64] ;  /* 0x0000000418307981 */ /* 0x000ee2000c1e1500 */
[----:B------:R-:W-:-:S03]  /*0710*/  IMAD.WIDE R50, R2, 0x2, R8 ;  /* 0x0000000202327825 */ /* 0x000fc600078e0208 */
[----:B------:R-:W-:Y:S01]  /*0720*/  BAR.SYNC.DEFER_BLOCKING 0x0 ;  /* 0x0000000000007b1d */ /* 0x000fe20000010000 */
[----:B------:R-:W-:-:S05]  /*0730*/  IMAD.WIDE R52, R2, 0x2, R10 ;  /* 0x0000000202347825 */ /* 0x000fca00078e020a */
[----:B--2---:R-:W-:Y:S04]  /*0740*/  STS.U16 [R46+0x400], R7 ;  /* 0x000400072e007388 */ /* 0x004fe80000000400 */
[----:B---3--:R-:W-:Y:S04]  /*0750*/  STS.U16 [R46+0x600], R48 ;  /* 0x000600302e007388 */ /* 0x008fe80000000400 */
[----:B------:R-:W-:Y:S06]  /*0760*/  BAR.SYNC.DEFER_BLOCKING 0x0 ;  /* 0x0000000000007b1d */ /* 0x000fec0000010000 */
[----:B------:R0:W2:Y:S04]  /*0770*/  LDG.E.U16 R50, [R50.64] ;  /* 0x0000000432327981 */ /* 0x0000a8000c1e1500 */
[----:B------:R-:W-:Y:S04]  /*0780*/  LDSM.16.MT88.4 R20, [R54] ;  /* 0x000000003614783b */ /* 0x000fe80000004200 */
[----:B------:R-:W1:Y:S04]  /*0790*/  LDSM.16.M88.4 R32, [R45+0x400] ;  /* 0x000400002d20783b */ /* 0x000e680000000200 */
[----:B0-----:R0:W3:Y:S01]  /*07a0*/  LDG.E.U16 R51, [R52.64] ;  /* 0x0000000434337981 */ /* 0x0010e2000c1e1500 */
[----:B------:R-:W-:-:S03]  /*07b0*/  IADD3 R3, R3, 0x20, RZ ;  /* 0x0000002003037810 */ /* 0x000fc60007ffe0ff */
[----:B------:R-:W4:Y:S04]  /*07c0*/  LDSM.16.M88.4 R24, [R45+0x600] ;  /* 0x000600002d18783b */ /* 0x000f280000000200 */
[----:B------:R-:W-:Y:S01]  /*07d0*/  BAR.SYNC.DEFER_BLOCKING 0x0 ;  /* 0x0000000000007b1d */ /* 0x000fe20000010000 */
[----:B------:R-:W-:Y:S01]  /*07e0*/  ISETP.GE.AND P0, PT, R3, c[0x0][0x1d0], PT ;  /* 0x0000740003007a0c */ /* 0x000fe20003f06270 */
[C---:B-1----:R-:W-:Y:S08]  /*07f0*/  HMMA.16816.F32.BF16 R28, R20.reuse, R32, RZ ;  /* 0x00000020141c723c */ /* 0x042ff000000418ff */
[C---:B------:R-:W-:Y:S08]  /*0800*/  HMMA.16816.F32.BF16 R32, R20.reuse, R34, RZ ;  /* 0x000000221420723c */ /* 0x040ff000000418ff */
[C---:B----4-:R-:W-:Y:S08]  /*0810*/  HMMA.16816.F32.BF16 R36, R20.reuse, R24, RZ ;  /* 0x000000181424723c */ /* 0x050ff000000418ff */
[----:B------:R-:W-:Y:S01]  /*0820*/  FMUL R7, R28, c[0x0][0x188] ;  /* 0x000062001c077a20 */ /* 0x000fe20000400000 */
[----:B------:R-:W-:Y:S01]  /*0830*/  HMMA.16816.F32.BF16 R20, R20, R26, RZ ;  /* 0x0000001a1414723c */ /* 0x000fe200000418ff */
[----:B------:R-:W-:-:S02]  /*0840*/  FMUL R24, R29, c[0x0][0x188] ;  /* 0x000062001d187a20 */ /* 0x000fc40000400000 */
[----:B------:R-:W-:-:S03]  /*0850*/  FMUL R25, R30, c[0x0][0x188] ;  /* 0x000062001e197a20 */ /* 0x000fc60000400000 */
[----:B------:R-:W-:Y:S01]  /*0860*/  FMNMX R24, R7, R24, !PT ;  /* 0x0000001807187209 */ /* 0x000fe20007800000 */
[----:B------:R-:W-:Y:S02]  /*0870*/  FMUL R7, R32, c[0x0][0x188] ;  /* 0x0000620020077a20 */ /* 0x000fe40000400000 */
[----:B------:R-:W-:-:S03]  /*0880*/  FMUL R26, R31, c[0x0][0x188] ;  /* 0x000062001f1a7a20 */ /* 0x000fc60000400000 */
[----:B------:R-:W-:Y:S01]  /*0890*/  FMNMX R24, R7, R24, !PT ;  /* 0x0000001807187209 */ /* 0x000fe20007800000 */
[----:B------:R-:W-:Y:S01]  /*08a0*/  FMUL R7, R33, c[0x0][0x188] ;  /* 0x0000620021077a20 */ /* 0x000fe20000400000 */
[----:B------:R-:W-:Y:S01]  /*08b0*/  FMNMX R26, R25, R26, !PT ;  /* 0x0000001a191a7209 */ /* 0x000fe20007800000 */
        /* <DEDUP_REMOVED lines=8> */
[----:B------:R-:W-:Y:S02]  /*0940*/  FMUL R25, R38, c[0x0][0x188] ;  /* 0x0000620026197a20 */ /* 0x000fe40000400000 */
[----:B------:R-:W-:Y:S01]  /*0950*/  FMUL R27, R23, c[0x0][0x188] ;  /* 0x00006200171b7a20 */ /* 0x000fe20000400000 */
[----:B------:R-:W-:Y:S01]  /*0960*/  FMNMX R24, R7, R24, !PT ;  /* 0x0000001807187209 */ /* 0x000fe20007800000 */
[----:B------:R-:W-:Y:S01]  /*0970*/  FMUL R7, R20, c[0x0][0x188] ;  /* 0x0000620014077a20 */ /* 0x000fe20000400000 */
[----:B------:R-:W-:-:S04]  /*0980*/  FMNMX R26, R25, R26, !PT ;  /* 0x0000001a191a7209 */ /* 0x000fc80007800000 */
[----:B------:R-:W-:Y:S01]  /*0990*/  FMNMX R7, R7, R24, !PT ;  /* 0x0000001807077209 */ /* 0x000fe20007800000 */
[----:B------:R-:W-:-:S05]  /*09a0*/  FMUL R24, R21, c[0x0][0x188] ;  /* 0x0000620015187a20 */ /* 0x000fca0000400000 */
[----:B------:R-:W-:-:S05]  /*09b0*/  FMNMX R24, R24, R7, !PT ;  /* 0x0000000718187209 */ /* 0x000fca0007800000 */
[----:B------:R-:W1:Y:S02]  /*09c0*/  SHFL.BFLY PT, R7, R24, 0x2, 0x1f ;  /* 0x0c401f0018077f89 */ /* 0x000e6400000e0000 */
[----:B-1----:R-:W-:Y:S01]  /*09d0*/  FMNMX R25, R24, R7, !PT ;  /* 0x0000000718197209 */ /* 0x002fe20007800000 */
[----:B------:R-:W-:-:S04]  /*09e0*/  FMUL R7, R39, c[0x0][0x188] ;  /* 0x0000620027077a20 */ /* 0x000fc80000400000 */
[----:B------:R-:W1:Y:S01]  /*09f0*/  SHFL.BFLY PT, R24, R25, 0x1, 0x1f ;  /* 0x0c201f0019187f89 */ /* 0x000e6200000e0000 */
[----:B------:R-:W-:Y:S01]  /*0a00*/  FMNMX R26, R7, R26, !PT ;  /* 0x0000001a071a7209 */ /* 0x000fe20007800000 */
[----:B------:R-:W-:-:S05]  /*0a10*/  FMUL R7, R22, c[0x0][0x188] ;  /* 0x0000620016077a20 */ /* 0x000fca0000400000 */
[----:B------:R-:W-:-:S04]  /*0a20*/  FMNMX R26, R7, R26, !PT ;  /* 0x0000001a071a7209 */ /* 0x000fc80007800000 */
[----:B------:R-:W-:-:S05]  /*0a30*/  FMNMX R27, R27, R26, !PT ;  /* 0x0000001a1b1b7209 */ /* 0x000fca0007800000 */
[----:B------:R-:W4:Y:S01]  /*0a40*/  SHFL.BFLY PT, R26, R27, 0x2, 0x1f ;  /* 0x0c401f001b1a7f89 */ /* 0x000f2200000e0000 */
[----:B-1----:R-:W-:-:S04]  /*0a50*/  FMNMX R24, R25, R24, !PT ;  /* 0x0000001819187209 */ /* 0x002fc80007800000 */
[----:B------:R-:W-:-:S05]  /*0a60*/  FMNMX R7, R24, R47, !PT ;  /* 0x0000002f18077209 */ /* 0x000fca0007800000 */
[--C-:B------:R-:W-:Y:S02]  /*0a70*/  FFMA R28, R28, c[0x0][0x188], -R7.reuse ;  /* 0x000062001c1c7a23 */ /* 0x100fe40000000807 */
[--C-:B------:R-:W-:Y:S02]  /*0a80*/  FFMA R29, R29, c[0x0][0x188], -R7.reuse ;  /* 0x000062001d1d7a23 */ /* 0x100fe40000000807 */
[----:B------:R-:W-:Y:S02]  /*0a90*/  FMUL R28, R28, 1.4426950216293334961 ;  /* 0x3fb8aa3b1c1c7820 */ /* 0x000fe40000400000 */
[----:B------:R-:W-:Y:S01]  /*0aa0*/  FMUL R24, R29, 1.4426950216293334961 ;  /* 0x3fb8aa3b1d187820 */ /* 0x000fe20000400000 */
[----:B----4-:R-:W-:Y:S01]  /*0ab0*/  FMNMX R26, R27, R26, !PT ;  /* 0x0000001a1b1a7209 */ /* 0x010fe20007800000 */
[--C-:B------:R-:W-:Y:S02]  /*0ac0*/  FFMA R32, R32, c[0x0][0x188], -R7.reuse ;  /* 0x0000620020207a23 */ /* 0x100fe40000000807 */
[----:B------:R-:W-:Y:S01]  /*0ad0*/  MUFU.EX2 R28, R28 ;  /* 0x0000001c001c7308 */ /* 0x000fe20000000800 */
[----:B------:R-:W-:Y:S01]  /*0ae0*/  FFMA R33, R33, c[0x0][0x188], -R7 ;  /* 0x0000620021217a23 */ /* 0x000fe20000000807 */
[----:B------:R-:W1:Y:S01]  /*0af0*/  SHFL.BFLY PT, R25, R26, 0x1, 0x1f ;  /* 0x0c201f001a197f89 */ /* 0x000e6200000e0000 */
[----:B------:R-:W-:-:S02]  /*0b00*/  FMUL R29, R32, 1.4426950216293334961 ;  /* 0x3fb8aa3b201d7820 */ /* 0x000fc40000400000 */
[--C-:B------:R-:W-:Y:S02]  /*0b10*/  FFMA R20, R20, c[0x0][0x188], -R7.reuse ;  /* 0x0000620014147a23 */ /* 0x100fe40000000807 */
[--C-:B------:R-:W-:Y:S01]  /*0b20*/  FFMA R27, R36, c[0x0][0x188], -R7.reuse ;  /* 0x00006200241b7a23 */ /* 0x100fe20000000807 */
[----:B------:R-:W4:Y:S01]  /*0b30*/  MUFU.EX2 R24, R24 ;  /* 0x0000001800187308 */ /* 0x000f220000000800 */
[----:B------:R-:W-:Y:S02]  /*0b40*/  FMUL R33, R33, 1.4426950216293334961 ;  /* 0x3fb8aa3b21217820 */ /* 0x000fe40000400000 */
[----:B------:R-:W-:Y:S02]  /*0b50*/  FMUL R20, R20, 1.4426950216293334961 ;  /* 0x3fb8aa3b14147820 */ /* 0x000fe40000400000 */
[----:B------:R-:W-:Y:S02]  /*0b60*/  FMUL R27, R27, 1.4426950216293334961 ;  /* 0x3fb8aa3b1b1b7820 */ /* 0x000fe40000400000 */
[--C-:B------:R-:W-:Y:S01]  /*0b70*/  FFMA R37, R37, c[0x0][0x188], -R7.reuse ;  /* 0x0000620025257a23 */ /* 0x100fe20000000807 */
[----:B------:R4:W-:Y:S01]  /*0b80*/  MUFU.EX2 R48, R20 ;  /* 0x0000001400307308 */ /* 0x0009e20000000800 */
[----:B------:R-:W-:-:S02]  /*0b90*/  FFMA R21, R21, c[0x0][0x188], -R7 ;  /* 0x0000620015157a23 */ /* 0x000fc40000000807 */
[----:B------:R-:W-:Y:S02]  /*0ba0*/  FMUL R37, R37, 1.4426950216293334961 ;  /* 0x3fb8aa3b25257820 */ /* 0x000fe40000400000 */
[----:B------:R-:W-:-:S03]  /*0bb0*/  FMUL R21, R21, 1.4426950216293334961 ;  /* 0x3fb8aa3b15157820 */ /* 0x000fc60000400000 */
[----:B------:R-:W-:Y:S01]  /*0bc0*/  MUFU.EX2 R36, R33 ;  /* 0x0000002100247308 */ /* 0x000fe20000000800 */
[----:B----4-:R-:W-:Y:S01]  /*0bd0*/  FADD R20, R28, R24 ;  /* 0x000000181c147221 */ /* 0x010fe20000000000 */
[----:B-1----:R-:W-:Y:S01]  /*0be0*/  FMNMX R32, R26, R25, !PT ;  /* 0x000000191a207209 */ /* 0x002fe20007800000 */
[----:B------:R-:W-:Y:S01]  /*0bf0*/  FADD R25, -R7, R47 ;  /* 0x0000002f07197221 */ /* 0x000fe20000000100 */
[----:B------:R-:W-:Y:S02]  /*0c00*/  F2FP.BF16.PACK_AB R28, R24, R28 ;  /* 0x0000001c181c723e */ /* 0x000fe400000010ff */
[----:B------:R-:W-:Y:S01]  /*0c10*/  FMNMX R32, R32, R49, !PT ;  /* 0x0000003120207209 */ /* 0x000fe20007800000 */
[----:B------:R-:W-:Y:S01]  /*0c20*/  FMUL R25, R25, 1.4426950216293334961 ;  /* 0x3fb8aa3b19197820 */ /* 0x000fe20000400000 */
[----:B0-----:R-:W-:Y:S03]  /*0c30*/  MUFU.EX2 R53, R27 ;  /* 0x0000001b00357308 */ /* 0x001fe60000000800 */
[----:B------:R-:W-:-:S02]  /*0c40*/  FFMA R30, R30, c[0x0][0x188], -R32 ;  /* 0x000062001e1e7a23 */ /* 0x000fc40000000820 */
[--C-:B------:R-:W-:Y:S02]  /*0c50*/  FFMA R31, R31, c[0x0][0x188], -R32.reuse ;  /* 0x000062001f1f7a23 */ /* 0x100fe40000000820 */
[----:B------:R-:W-:Y:S01]  /*0c60*/  FMUL R30, R30, 1.4426950216293334961 ;  /* 0x3fb8aa3b1e1e7820 */ /* 0x000fe20000400000 */
[----:B------:R-:W0:Y:S01]  /*0c70*/  MUFU.EX2 R33, R25 ;  /* 0x0000001900217308 */ /* 0x000e220000000800 */
[----:B------:R-:W-:Y:S02]  /*0c80*/  FMUL R58, R31, 1.4426950216293334961 ;  /* 0x3fb8aa3b1f3a7820 */ /* 0x000fe40000400000 */
[--C-:B------:R-:W-:Y:S02]  /*0c90*/  FFMA R34, R34, c[0x0][0x188], -R32.reuse ;  /* 0x0000620022227a23 */ /* 0x100fe40000000820 */
[--C-:B------:R-:W-:Y:S02]  /*0ca0*/  FFMA R35, R35, c[0x0][0x188], -R32.reuse ;  /* 0x0000620023237a23 */ /* 0x100fe40000000820 */
[----:B------:R-:W-:Y:S01]  /*0cb0*/  FMUL R31, R34, 1.4426950216293334961 ;  /* 0x3fb8aa3b221f7820 */ /* 0x000fe20000400000 */
[----:B------:R-:W-:Y:S01]  /*0cc0*/  MUFU.EX2 R52, R37 ;  /* 0x0000002500347308 */ /* 0x000fe20000000800 */
[----:B------:R-:W-:-:S02]  /*0cd0*/  FFMA R38, R38, c[0x0][0x188], -R32 ;  /* 0x0000620026267a23 */ /* 0x000fc40000000820 */
[--C-:B------:R-:W-:Y:S02]  /*0ce0*/  FFMA R39, R39, c[0x0][0x188], -R32.reuse ;  /* 0x0000620027277a23 */ /* 0x100fe40000000820 */
[----:B------:R-:W-:-:S03]  /*0cf0*/  FFMA R23, R23, c[0x0][0x188], -R32 ;  /* 0x0000620017177a23 */ /* 0x000fc60000000820 */
[----:B------:R-:W1:Y:S01]  /*0d00*/  MUFU.EX2 R29, R29 ;  /* 0x0000001d001d7308 */ /* 0x000e620000000800 */
[C---:B0-----:R-:W-:Y:S02]  /*0d10*/  FMUL R16, R33.reuse, R16 ;  /* 0x0000001021107220 */ /* 0x041fe40000400000 */
[C---:B------:R-:W-:Y:S02]  /*0d20*/  FMUL R17, R33.reuse, R17 ;  /* 0x0000001121117220 */ /* 0x040fe40000400000 */
[C---:B------:R-:W-:Y:S02]  /*0d30*/  FMUL R12, R33.reuse, R12 ;  /* 0x0000000c210c7220 */ /* 0x040fe40000400000 */
[----:B------:R-:W-:Y:S01]  /*0d40*/  FMUL R13, R33, R13 ;  /* 0x0000000d210d7220 */ /* 0x000fe20000400000 */
[----:B------:R0:W-:Y:S08]  /*0d50*/  MUFU.EX2 R37, R30 ;  /* 0x0000001e00257308 */ /* 0x0001f00000000800 */
[----:B------:R4:W-:Y:S01]  /*0d60*/  MUFU.EX2 R47, R21 ;  /* 0x00000015002f7308 */ /* 0x0009e20000000800 */
[----:B0-----:R-:W-:-:S02]  /*0d70*/  FADD R30, -R32, R49 ;  /* 0x00000031201e7221 */ /* 0x001fc40000000100 */
[----:B-1----:R-:W-:Y:S02]  /*0d80*/  FADD R49, R29, R20 ;  /* 0x000000141d317221 */ /* 0x002fe40000000000 */
[----:B------:R-:W-:Y:S01]  /*0d90*/  FMUL R34, R30, 1.4426950216293334961 ;  /* 0x3fb8aa3b1e227820 */ /* 0x000fe20000400000 */
[C---:B------:R-:W-:Y:S01]  /*0da0*/  F2FP.BF16.PACK_AB R30, R36.reuse, R29 ;  /* 0x0000001d241e723e */ /* 0x040fe200000010ff */
[----:B------:R-:W-:Y:S01]  /*0db0*/  FADD R20, R36, R49 ;  /* 0x0000003124147221 */ /* 0x000fe20000000000 */
[----:B------:R-:W0:Y:S01]  /*0dc0*/  MUFU.EX2 R58, R58 ;  /* 0x0000003a003a7308 */ /* 0x000e220000000800 */
[----:B----4-:R-:W-:Y:S02]  /*0dd0*/  FMUL R21, R35, 1.4426950216293334961 ;  /* 0x3fb8aa3b23157820 */ /* 0x010fe40000400000 */
[----:B------:R-:W-:Y:S02]  /*0de0*/  FMUL R35, R38, 1.4426950216293334961 ;  /* 0x3fb8aa3b26237820 */ /* 0x000fe40000400000 */
[----:B------:R-:W-:-:S02]  /*0df0*/  FMUL R36, R39, 1.4426950216293334961 ;  /* 0x3fb8aa3b27247820 */ /* 0x000fc40000400000 */
[----:B------:R-:W-:Y:S01]  /*0e00*/  FFMA R38, R22, c[0x0][0x188], -R32 ;  /* 0x0000620016267a23 */ /* 0x000fe20000000820 */
[----:B------:R-:W1:Y:S01]  /*0e10*/  MUFU.EX2 R31, R31 ;  /* 0x0000001f001f7308 */ /* 0x000e620000000800 */
[----:B------:R-:W-:-:S07]  /*0e20*/  FMUL R49, R23, 1.4426950216293334961 ;  /* 0x3fb8aa3b17317820 */ /* 0x000fce0000400000 */
[----:B------:R-:W4:Y:S01]  /*0e30*/  MUFU.EX2 R21, R21 ;  /* 0x0000001500157308 */ /* 0x000f220000000800 */
[----:B0-----:R-:W-:Y:S01]  /*0e40*/  FADD R22, R37, R58 ;  /* 0x0000003a25167221 */ /* 0x001fe20000000000 */
[----:B------:R-:W-:Y:S01]  /*0e50*/  F2FP.BF16.PACK_AB R29, R58, R37 ;  /* 0x000000253a1d723e */ /* 0x000fe200000010ff */
[----:B------:R-:W-:-:S05]  /*0e60*/  FMUL R37, R38, 1.4426950216293334961 ;  /* 0x3fb8aa3b26257820 */ /* 0x000fca0000400000 */
[----:B------:R-:W0:Y:S01]  /*0e70*/  MUFU.EX2 R34, R34 ;  /* 0x0000002200227308 */ /* 0x000e220000000800 */
[----:B-1----:R-:W-:Y:S01]  /*0e80*/  FADD R22, R31, R22 ;  /* 0x000000161f167221 */ /* 0x002fe20000000000 */
[----:B--2---:R-:W-:Y:S06]  /*0e90*/  STS.U16 [R0+0x400], R50 ;  /* 0x0004003200007388 */ /* 0x004fec0000000400 */
[----:B------:R-:W1:Y:S01]  /*0ea0*/  MUFU.EX2 R35, R35 ;  /* 0x0000002300237308 */ /* 0x000e620000000800 */
[C---:B----4-:R-:W-:Y:S01]  /*0eb0*/  F2FP.BF16.PACK_AB R31, R21.reuse, R31 ;  /* 0x0000001f151f723e */ /* 0x050fe200000010ff */
[----:B------:R-:W-:Y:S01]  /*0ec0*/  FADD R22, R21, R22 ;  /* 0x0000001615167221 */ /* 0x000fe20000000000 */
[----:B---3--:R-:W-:Y:S05]  /*0ed0*/  STS.U16 [R0+0x600], R51 ;  /* 0x0006003300007388 */ /* 0x008fea0000000400 */
[----:B------:R-:W2:Y:S01]  /*0ee0*/  MUFU.EX2 R36, R36 ;  /* 0x0000002400247308 */ /* 0x000ea20000000800 */
[C---:B0-----:R-:W-:Y:S01]  /*0ef0*/  FMUL R18, R34.reuse, R18 ;  /* 0x0000001222127220 */ /* 0x041fe20000400000 */
[----:B------:R-:W-:Y:S01]  /*0f00*/  BAR.SYNC.DEFER_BLOCKING 0x0 ;  /* 0x0000000000007b1d */ /* 0x000fe20000010000 */
[----:B------:R-:W-:-:S02]  /*0f10*/  FMUL R19, R34, R19 ;  /* 0x0000001322137220 */ /* 0x000fc40000400000 */
[C---:B------:R-:W-:Y:S02]  /*0f20*/  FMUL R14, R34.reuse, R14 ;  /* 0x0000000e220e7220 */ /* 0x040fe40000400000 */
[----:B-1----:R-:W-:Y:S01]  /*0f30*/  FADD R39, R35, R22 ;  /* 0x0000001623277221 */ /* 0x002fe20000000000 */
[----:B------:R-:W0:Y:S01]  /*0f40*/  MUFU.EX2 R37, R37 ;  /* 0x0000002500257308 */ /* 0x000e220000000800 */
[----:B------:R-:W-:Y:S02]  /*0f50*/  FMUL R15, R34, R15 ;  /* 0x0000000f220f7220 */ /* 0x000fe40000400000 */
[----:B--2---:R-:W-:-:S04]  /*0f60*/  FADD R38, R36, R39 ;  /* 0x0000002724267221 */ /* 0x004fc80000000000 */
[----:B0-----:R-:W-:Y:S01]  /*0f70*/  FADD R39, R37, R38 ;  /* 0x0000002625277221 */ /* 0x001fe20000000000 */
[----:B------:R-:W0:Y:S02]  /*0f80*/  LDSM.16.M88.4 R24, [R44+0x400] ;  /* 0x000400002c18783b */ /* 0x000e240000000200 */
[----:B0-----:R-:W-:Y:S01]  /*0f90*/  HMMA.16816.F32.BF16 R16, R28, R24, R16 ;  /* 0x000000181c10723c */ /* 0x001fe20000041810 */
[----:B------:R-:W0:Y:S06]  /*0fa0*/  MUFU.EX2 R24, R49 ;  /* 0x0000003100187308 */ /* 0x000e2c0000000800 */
[----:B------:R-:W-:-:S02]  /*0fb0*/  FADD R25, R53, R20 ;  /* 0x0000001435197221 */ /* 0x000fc40000000000 */
[----:B------:R-:W-:Y:S02]  /*0fc0*/  LDSM.16.M88.4 R20, [R44+0x600] ;  /* 0x000600002c14783b */ /* 0x000fe40000000200 */
[----:B------:R-:W-:-:S04]  /*0fd0*/  FADD R25, R52, R25 ;  /* 0x0000001934197221 */ /* 0x000fc80000000000 */
[----:B------:R-:W-:Y:S02]  /*0fe0*/  FADD R50, R48, R25 ;  /* 0x0000001930327221 */ /* 0x000fe40000000000 */
[----:B0-----:R-:W-:Y:S02]  /*0ff0*/  FADD R38, R24, R39 ;  /* 0x0000002718267221 */ /* 0x001fe40000000000 */
[----:B------:R-:W-:-:S03]  /*1000*/  FADD R25, R47, R50 ;  /* 0x000000322f197221 */ /* 0x000fc60000000000 */
[----:B------:R-:W0:Y:S04]  /*1010*/  SHFL.BFLY PT, R49, R38, 0x2, 0x1f ;  /* 0x0c401f0026317f89 */ /* 0x000e2800000e0000 */
[----:B------:R-:W1:Y:S01]  /*1020*/  SHFL.BFLY PT, R39, R25, 0x2, 0x1f ;  /* 0x0c401f0019277f89 */ /* 0x000e6200000e0000 */
[----:B0-----:R-:W-:Y:S01]  /*1030*/  FADD R49, R38, R49 ;  /* 0x0000003126317221 */ /* 0x001fe20000000000 */
[----:B------:R-:W-:Y:S01]  /*1040*/  HMMA.16816.F32.BF16 R12, R28, R20, R12 ;  /* 0x000000141c0c723c */ /* 0x000fe2000004180c */
[----:B-1----:R-:W-:-:S03]  /*1050*/  FADD R39, R25, R39 ;  /* 0x0000002719277221 */ /* 0x002fc60000000000 */
[----:B------:R-:W0:Y:S04]  /*1060*/  SHFL.BFLY PT, R21, R49, 0x1, 0x1f ;  /* 0x0c201f0031157f89 */ /* 0x000e2800000e0000 */
[----:B------:R-:W1:Y:S01]  /*1070*/  SHFL.BFLY PT, R20, R39, 0x1, 0x1f ;  /* 0x0c201f0027147f89 */ /* 0x000e6200000e0000 */
[----:B------:R-:W-:Y:S02]  /*1080*/  F2FP.BF16.PACK_AB R28, R52, R53 ;  /* 0x00000035341c723e */ /* 0x000fe400000010ff */
[----:B------:R-:W-:Y:S02]  /*1090*/  F2FP.BF16.PACK_AB R30, R47, R48 ;  /* 0x000000302f1e723e */ /* 0x000fe400000010ff */
[----:B------:R-:W-:Y:S02]  /*10a0*/  F2FP.BF16.PACK_AB R29, R36, R35 ;  /* 0x00000023241d723e */ /* 0x000fe400000010ff */
[----:B------:R-:W-:-:S02]  /*10b0*/  F2FP.BF16.PACK_AB R31, R24, R37 ;  /* 0x00000025181f723e */ /* 0x000fc400000010ff */
[----:B------:R-:W-:-:S05]  /*10c0*/  MOV R47, R7 ;  /* 0x00000007002f7202 */ /* 0x000fca0000000f00 */
[----:B------:R-:W-:Y:S01]  /*10d0*/  HMMA.16816.F32.BF16 R16, R28, R26, R16 ;  /* 0x0000001a1c10723c */ /* 0x000fe20000041810 */
[----:B0-----:R-:W-:Y:S01]  /*10e0*/  FADD R21, R49, R21 ;  /* 0x0000001531157221 */ /* 0x001fe20000000000 */
[----:B------:R-:W-:-:S06]  /*10f0*/  MOV R49, R32 ;  /* 0x0000002000317202 */ /* 0x000fcc0000000f00 */
[----:B------:R-:W-:Y:S01]  /*1100*/  HMMA.16816.F32.BF16 R12, R28, R22, R12 ;  /* 0x000000161c0c723c */ /* 0x000fe2000004180c */
[----:B-1----:R-:W-:Y:S02]  /*1110*/  FADD R20, R39, R20 ;  /* 0x0000001427147221 */ /* 0x002fe40000000000 */
[----:B------:R-:W-:Y:S02]  /*1120*/  FFMA R6, R34, R6, R21 ;  /* 0x0000000622067223 */ /* 0x000fe40000000015 */
[----:B------:R-:W-:Y:S02]  /*1130*/  FFMA R4, R33, R4, R20 ;  /* 0x0000000421047223 */ /* 0x000fe40000000014 */
[----:B------:R-:W-:-:S05]  /*1140*/  MOV R22, 0x20 ;  /* 0x0000002000167802 */ /* 0x000fca0000000f00 */
[C---:B------:R-:W-:Y:S02]  /*1150*/  IMAD R2, R22.reuse, c[0x0][0x1b4], R2 ;  /* 0x00006d0016027a24 */ /* 0x040fe400078e0202 */
[----:B------:R-:W-:Y:S01]  /*1160*/  IMAD R5, R22, c[0x0][0x1a4], R5 ;  /* 0x0000690016057a24 */ /* 0x000fe200078e0205 */
[----:B------:R-:W-:Y:S05]  /*1170*/  @!P0 BRA `(.L_x_1) ;  /* 0xfffff55000008947 */ /* 0x000fea000383ffff */
.L_x_0:
[----:B------:R-:W-:Y:S01]  /*1180*/  MOV R28, R4 ;  /* 0x00000004001c7202 */ /* 0x000fe20000000f00 */
[----:B------:R-:W1:Y:S01]  /*1190*/  S2R R25, SR_CTAID.Y ;  /* 0x0000000000197919 */ /* 0x000e620000002600 */
[----:B------:R-:W-:Y:S01]  /*11a0*/  MOV R24, R17 ;  /* 0x0000001100187202 */ /* 0x000fe20000000f00 */
[----:B0-----:R-:W-:Y:S01]  /*11b0*/  IMAD R9, R55, c[0x0][0x1c4], RZ ;  /* 0x0000710037097a24 */ /* 0x001fe200078e02ff */
[C---:B------:R-:W-:Y:S01]  /*11c0*/  FSETP.GT.AND P0, PT, |R28|.reuse, 8.50705917302346158658e+37, PT ;  /* 0x7e8000001c00780b */ /* 0x040fe20003f04200 */
[C---:B------:R-:W-:Y:S01]  /*11d0*/  FMUL R3, R28.reuse, 8388608 ;  /* 0x4b0000001c037820 */ /* 0x040fe20000400000 */
[----:B------:R-:W-:Y:S01]  /*11e0*/  FSETP.GEU.AND P4, PT, |R28|, 1.175494350822287508e-38, PT ;  /* 0x008000001c00780b */ /* 0x000fe20003f8e200 */
[----:B------:R-:W-:Y:S01]  /*11f0*/  BAR.SYNC.DEFER_BLOCKING 0x0 ;  /* 0x0000000000007b1d */ /* 0x000fe20000010000 */
[----:B------:R-:W-:-:S02]  /*1200*/  MOV R17, R6 ;  /* 0x0000000600117202 */ /* 0x000fc40000000f00 */
[C---:B------:R-:W-:Y:S02]  /*1210*/  FSETP.GEU.AND P3, PT, R28.reuse, 1.175494350822287508e-38, PT ;  /* 0x008000001c00780b */ /* 0x040fe40003f6e000 */
[C---:B------:R-:W-:Y:S01]  /*1220*/  FSETP.GT.AND P6, PT, |R17|.reuse, 8.50705917302346158658e+37, PT ;  /* 0x7e8000001100780b */ /* 0x040fe20003fc4200 */
[----:B------:R-:W-:Y:S01]  /*1230*/  FMUL R4, R17, 8388608 ;  /* 0x4b00000011047820 */ /* 0x000fe20000400000 */
[----:B------:R-:W-:Y:S02]  /*1240*/  LOP3.LUT R2, R57, 0xc0, RZ, 0xc0, !PT ;  /* 0x000000c039027812 */ /* 0x000fe400078ec0ff */
[----:B------:R-:W-:Y:S01]  /*1250*/  FSEL R3, R3, R28, !P3 ;  /* 0x0000001c03037208 */ /* 0x000fe20005800000 */
[----:B------:R-:W-:Y:S01]  /*1260*/  @P0 FMUL R28, R28, 0.25 ;  /* 0x3e8000001c1c0820 */ /* 0x000fe20000400000 */
[----:B------:R-:W-:Y:S01]  /*1270*/  FSETP.GEU.AND P5, PT, |R17|, 1.175494350822287508e-38, PT ;  /* 0x008000001100780b */ /* 0x000fe20003fae200 */
[----:B------:R-:W-:Y:S01]  /*1280*/  @P0 FMUL R12, R12, 0.25 ;  /* 0x3e8000000c0c0820 */ /* 0x000fe20000400000 */
[----:B------:R-:W-:Y:S01]  /*1290*/  LOP3.LUT R5, R60, 0x300, RZ, 0xc0, !PT ;  /* 0x000003003c057812 */ /* 0x000fe200078ec0ff */
[----:B------:R-:W-:Y:S01]  /*12a0*/  @!P4 FMUL R28, R28, 16777216 ;  /* 0x4b8000001c1cc820 */ /* 0x000fe20000400000 */
[----:B------:R-:W-:Y:S01]  /*12b0*/  SHF.R.U32.HI R8, RZ, 0x1, R2 ;  /* 0x00000001ff087819 */ /* 0x000fe20000011602 */
[----:B------:R-:W-:Y:S01]  /*12c0*/  @P0 FMUL R24, R24, 0.25 ;  /* 0x3e80000018180820 */ /* 0x000fe20000400000 */
[----:B------:R-:W-:Y:S01]  /*12d0*/  SHF.L.U32 R2, R57, 0x2, RZ ;  /* 0x0000000239027819 */ /* 0x000fe200000006ff */
[----:B-1----:R-:W-:Y:S01]  /*12e0*/  IMAD R10, R25, c[0x0][0x1c0], RZ ;  /* 0x00007000190a7a24 */ /* 0x002fe200078e02ff */
[----:B------:R-:W-:Y:S01]  /*12f0*/  SHF.R.S32.HI R11, RZ, 0x5, R57 ;  /* 0x00000005ff0b7819 */ /* 0x000fe20000011439 */
[----:B------:R-:W-:Y:S01]  /*1300*/  @!P4 FMUL R12, R12, 16777216 ;  /* 0x4b8000000c0cc820 */ /* 0x000fe20000400000 */
[----:B------:R-:W-:Y:S01]  /*1310*/  LOP3.LUT R0, R60, 0x60, RZ, 0xc0, !PT ;  /* 0x000000603c007812 */ /* 0x000fe200078ec0ff */
[----:B------:R-:W-:Y:S01]  /*1320*/  @!P4 FMUL R24, R24, 16777216 ;  /* 0x4b8000001818c820 */ /* 0x000fe20000400000 */
[----:B------:R-:W-:Y:S01]  /*1330*/  MOV R26, R16 ;  /* 0x00000010001a7202 */ /* 0x000fe20000000f00 */
[----:B------:R-:W-:Y:S01]  /*1340*/  IMAD.MOV.U32 R16, RZ, RZ, R15 ;  /* 0x000000ffff107224 */ /* 0x000fe200078e000f */
[----:B------:R-:W-:Y:S01]  /*1350*/  FSETP.GEU.AND P2, PT, R17, 1.175494350822287508e-38, PT ;  /* 0x008000001100780b */ /* 0x000fe20003f4e000 */
[----:B------:R-:W-:Y:S01]  /*1360*/  @P6 FMUL R19, R19, 0.25 ;  /* 0x3e80000013136820 */ /* 0x000fe20000400000 */
[----:B------:R-:W-:Y:S01]  /*1370*/  LOP3.LUT R15, R5, 0xfc, R2, 0xf8, !PT ;  /* 0x000000fc050f7812 */ /* 0x000fe200078ef802 */
[----:B------:R-:W-:Y:S01]  /*1380*/  @P0 FMUL R26, R26, 0.25 ;  /* 0x3e8000001a1a0820 */ /* 0x000fe20000400000 */
[----:B------:R-:W-:Y:S01]  /*1390*/  SGXT R11, R11, 0x1 ;  /* 0x000000010b0b781a */ /* 0x000fe20000000200 */
[----:B------:R-:W0:Y:S01]  /*13a0*/  MUFU.RCP R5, R28 ;  /* 0x0000001c00057308 */ /* 0x000e220000001000 */
[----:B------:R-:W-:Y:S01]  /*13b0*/  LOP3.LUT R0, R0, 0x1c, R57, 0xf8, !PT ;  /* 0x0000001c00007812 */ /* 0x000fe200078ef839 */
[----:B------:R-:W-:Y:S01]  /*13c0*/  @!P4 FMUL R26, R26, 16777216 ;  /* 0x4b8000001a1ac820 */ /* 0x000fe20000400000 */
[----:B------:R-:W-:Y:S01]  /*13d0*/  FSEL R4, R4, R17, !P2 ;  /* 0x0000001104047208 */ /* 0x000fe20005000000 */
[----:B------:R-:W-:Y:S01]  /*13e0*/  @P6 FMUL R17, R17, 0.25 ;  /* 0x3e80000011116820 */ /* 0x000fe20000400000 */
[----:B------:R-:W-:Y:S01]  /*13f0*/  MOV R20, R13 ;  /* 0x0000000d00147202 */ /* 0x000fe20000000f00 */
[----:B------:R-:W-:Y:S01]  /*1400*/  @P6 FMUL R16, R16, 0.25 ;  /* 0x3e80000010106820 */ /* 0x000fe20000400000 */
[----:B------:R-:W-:Y:S01]  /*1410*/  LOP3.LUT R11, R0, 0x240, R11, 0x78, !PT ;  /* 0x00000240000b7812 */ /* 0x000fe200078e780b */
[----:B------:R-:W-:Y:S01]  /*1420*/  @!P5 FMUL R17, R17, 16777216 ;  /* 0x4b8000001111d820 */ /* 0x000fe20000400000 */
[----:B------:R-:W-:Y:S01]  /*1430*/  SHF.L.U32 R13, R9, 0x1, RZ ;  /* 0x00000001090d7819 */ /* 0x000fe200000006ff */
[----:B------:R-:W-:Y:S01]  /*1440*/  @P0 FMUL R20, R20, 0.25 ;  /* 0x3e80000014140820 */ /* 0x000fe20000400000 */
[----:B------:R-:W-:Y:S01]  /*1450*/  SHF.L.U32 R0, R10, 0x1, RZ ;  /* 0x000000010a007819 */ /* 0x000fe200000006ff */
[----:B------:R-:W-:Y:S01]  /*1460*/  @P6 FMUL R18, R18, 0.25 ;  /* 0x3e80000012126820 */ /* 0x000fe20000400000 */
[----:B------:R-:W-:Y:S01]  /*1470*/  MOV R22, R14 ;  /* 0x0000000e00167202 */ /* 0x000fe20000000f00 */
[----:B------:R-:W-:Y:S01]  /*1480*/  @!P4 FMUL R20, R20, 16777216 ;  /* 0x4b8000001414c820 */ /* 0x000fe20000400000 */
[----:B------:R-:W-:Y:S01]  /*1490*/  IADD3 R0, P0, P1, R13, c[0x0][0x178], R0 ;  /* 0x00005e000d007a10 */ /* 0x000fe2000791e000 */
[C---:B0-----:R-:W-:Y:S01]  /*14a0*/  FMUL R14, R5.reuse, R12 ;  /* 0x0000000c050e7220 */ /* 0x041fe20000400000 */
[----:B------:R-:W0:Y:S01]  /*14b0*/  MUFU.RCP R13, R17 ;  /* 0x00000011000d7308 */ /* 0x000e220000001000 */
[C---:B------:R-:W-:Y:S01]  /*14c0*/  FMUL R20, R5.reuse, R20 ;  /* 0x0000001405147220 */ /* 0x040fe20000400000 */
[----:B------:R-:W-:Y:S01]  /*14d0*/  IADD3 R6, R4, -0x3f3504f3, RZ ;  /* 0xc0cafb0d04067810 */ /* 0x000fe20007ffe0ff */
[----:B------:R-:W-:Y:S01]  /*14e0*/  FMUL R21, R5, R24 ;  /* 0x0000001805157220 */ /* 0x000fe20000400000 */
[----:B------:R-:W-:Y:S01]  /*14f0*/  LOP3.LUT R8, R15, R8, RZ, 0x3c, !PT ;  /* 0x000000080f087212 */ /* 0x000fe200078e3cff */
[----:B------:R-:W-:Y:S01]  /*1500*/  FMUL R23, R5, R26 ;  /* 0x0000001a05177220 */ /* 0x000fe20000400000 */
[----:B------:R-:W-:Y:S01]  /*1510*/  IADD3 R5, R3, -0x3f3504f3, RZ ;  /* 0xc0cafb0d03057810 */ /* 0x000fe20007ffe0ff */
[----:B------:R-:W-:Y:S01]  /*1520*/  @P6 FMUL R22, R22, 0.25 ;  /* 0x3e80000016166820 */ /* 0x000fe20000400000 */
[----:B------:R-:W-:Y:S01]  /*1530*/  LOP3.LUT R15, R6, 0xff800000, RZ, 0xc0, !PT ;  /* 0xff800000060f7812 */ /* 0x000fe200078ec0ff */
[----:B------:R-:W-:Y:S01]  /*1540*/  @!P5 FMUL R16, R16, 16777216 ;  /* 0x4b8000001010d820 */ /* 0x000fe20000400000 */
[----:B------:R-:W-:Y:S01]  /*1550*/  LOP3.LUT R12, R5, 0xff800000, RZ, 0xc0, !PT ;  /* 0xff800000050c7812 */ /* 0x000fe200078ec0ff */
[----:B------:R-:W-:Y:S01]  /*1560*/  @!P5 FMUL R22, R22, 16777216 ;  /* 0x4b8000001616d820 */ /* 0x000fe20000400000 */
[----:B------:R-:W-:Y:S01]  /*1570*/  MOV R24, 0x3dc6b27f ;  /* 0x3dc6b27f00187802 */ /* 0x000fe20000000f00 */
[----:B------:R-:W-:Y:S01]  /*1580*/  @!P5 FMUL R19, R19, 16777216 ;  /* 0x4b8000001313d820 */ /* 0x000fe20000400000 */
[----:B------:R-:W-:Y:S01]  /*1590*/  IADD3 R6, R3, -R12, RZ ;  /* 0x8000000c03067210 */ /* 0x000fe20007ffe0ff */
[----:B------:R-:W-:Y:S01]  /*15a0*/  @!P5 FMUL R18, R18, 16777216 ;  /* 0x4b8000001212d820 */ /* 0x000fe20000400000 */
[----:B------:R-:W-:Y:S01]  /*15b0*/  IADD3 R5, R4, -R15, RZ ;  /* 0x8000000f04057210 */ /* 0x000fe20007ffe0ff */
[C---:B0-----:R-:W-:Y:S01]  /*15c0*/  FMUL R16, R13.reuse, R16 ;  /* 0x000000100d107220 */ /* 0x041fe20000400000 */
[----:B------:R-:W-:Y:S01]  /*15d0*/  F2FP.BF16.PACK_AB R20, R20, R21 ;  /* 0x000000151414723e */ /* 0x000fe200000010ff */
[C---:B------:R-:W-:Y:S01]  /*15e0*/  FMUL R17, R13.reuse, R22 ;  /* 0x000000160d117220 */ /* 0x040fe20000400000 */
[----:B------:R-:W-:Y:S01]  /*15f0*/  F2FP.BF16.PACK_AB R22, R14, R23 ;  /* 0x000000170e16723e */ /* 0x000fe200000010ff */
[----:B------:R-:W-:Y:S01]  /*1600*/  FMUL R19, R13, R19 ;  /* 0x000000130d137220 */ /* 0x000fe20000400000 */
[----:B------:R-:W-:Y:S01]  /*1610*/  LOP3.LUT R21, R11, 0x20, RZ, 0x3c, !PT ;  /* 0x000000200b157812 */ /* 0x000fe200078e3cff */
[----:B------:R-:W-:Y:S01]  /*1620*/  FMUL R18, R13, R18 ;  /* 0x000000120d127220 */ /* 0x000fe20000400000 */
[----:B------:R-:W-:Y:S01]  /*1630*/  STS [R11+0x80], R20 ;  /* 0x000080140b007388 */ /* 0x000fe20000000800 */
[----:B------:R-:W-:Y:S01]  /*1640*/  FADD R6, R6, -1 ;  /* 0xbf80000006067421 */ /* 0x000fe20000000000 */
[----:B------:R-:W-:Y:S01]  /*1650*/  F2FP.BF16.PACK_AB R19, R16, R19 ;  /* 0x000000131013723e */ /* 0x000fe200000010ff */
[----:B------:R-:W-:Y:S01]  /*1660*/  FADD R5, R5, -1 ;  /* 0xbf80000005057421 */ /* 0x000fe20000000000 */
[----:B------:R-:W-:Y:S01]  /*1670*/  F2FP.BF16.PACK_AB R18, R17, R18 ;  /* 0x000000121112723e */ /* 0x000fe200000010ff */
[CC--:B------:R-:W-:Y:S01]  /*1680*/  FFMA.FTZ R13, R6.reuse, R24.reuse, -0.16845393180847167969 ;  /* 0xbe2c7f30060d7423 */ /* 0x0c0fe20000010018 */
[----:B------:R-:W-:Y:S01]  /*1690*/  STS [R11], R22 ;  /* 0x000000160b007388 */ /* 0x000fe20000000800 */
[C---:B------:R-:W-:Y:S01]  /*16a0*/  FFMA.FTZ R14, R5.reuse, R24, -0.16845393180847167969 ;  /* 0xbe2c7f30050e7423 */ /* 0x040fe20000010018 */
[----:B------:R-:W0:Y:S01]  /*16b0*/  I2F R12, R12 ;  /* 0x0000000c000c7306 */ /* 0x000e220000201400 */
[C---:B------:R-:W-:Y:S01]  /*16c0*/  FFMA.FTZ R13, R6.reuse, R13, 0.1716887056827545166 ;  /* 0x3e2fcf2a060d7423 */ /* 0x040fe2000001000d */
[----:B------:R-:W-:Y:S01]  /*16d0*/  STS [R21+0x100], R18 ;  /* 0x0001001215007388 */ /* 0x000fe20000000800 */
[----:B------:R-:W-:Y:S01]  /*16e0*/  FFMA.FTZ R14, R5, R14, 0.1716887056827545166 ;  /* 0x3e2fcf2a050e7423 */ /* 0x000fe2000001000e */
[----:B------:R-:W-:Y:S01]  /*16f0*/  ISETP.GE.U32.AND P5, PT, R3, 0x7f800000, PT ;  /* 0x7f8000000300780c */ /* 0x000fe20003fa6070 */
[C---:B------:R-:W-:Y:S01]  /*1700*/  FFMA.FTZ R13, R6.reuse, R13, -0.17900948226451873779 ;  /* 0xbe374e43060d7423 */ /* 0x040fe2000001000d */
[----:B------:R-:W-:Y:S01]  /*1710*/  STS [R21+0x180], R19 ;  /* 0x0001801315007388 */ /* 0x000fe20000000800 */
[C---:B------:R-:W-:Y:S01]  /*1720*/  FFMA.FTZ R14, R5.reuse, R14, -0.17900948226451873779 ;  /* 0xbe374e43050e7423 */ /* 0x040fe2000001000e */
[----:B------:R-:W1:Y:S01]  /*1730*/  I2F R15, R15 ;  /* 0x0000000f000f7306 */ /* 0x000e620000201400 */
[----:B------:R-:W-:Y:S01]  /*1740*/  FFMA.FTZ R13, R6, R13, 0.20512372255325317383 ;  /* 0x3e520bf4060d7423 */ /* 0x000fe2000001000d */
[----:B------:R-:W-:Y:S01]  /*1750*/  BAR.SYNC.DEFER_BLOCKING 0x0 ;  /* 0x0000000000007b1d */ /* 0x000fe20000010000 */
[----:B------:R-:W-:Y:S01]  /*1760*/  FFMA.FTZ R14, R5, R14, 0.20512372255325317383 ;  /* 0x3e520bf4050e7423 */ /* 0x000fe2000001000e */
[----:B------:R-:W-:Y:S01]  /*1770*/  ISETP.GE.U32.AND P4, PT, R4, 0x7f800000, PT ;  /* 0x7f8000000400780c */ /* 0x000fe20003f86070 */
[C---:B------:R-:W-:Y:S01]  /*1780*/  FFMA.FTZ R13, R6.reuse, R13, -0.24046532809734344482 ;  /* 0xbe763c8b060d7423 */ /* 0x040fe2000001000d */
[----:B------:R-:W-:Y:S01]  /*1790*/  LOP3.LUT R59, R59, 0x78, RZ, 0xc0, !PT ;  /* 0x000000783b3b7812 */ /* 0x000fe200078ec0ff */
[----:B------:R-:W-:Y:S01]  /*17a0*/  FFMA.FTZ R14, R5, R14, -0.24046532809734344482 ;  /* 0xbe763c8b050e7423 */ /* 0x000fe2000001000e */
[----:B------:R-:W-:Y:S01]  /*17b0*/  LOP3.LUT R61, R61, 0x38, RZ, 0xc0, !PT ;  /* 0x000000383d3d7812 */ /* 0x000fe200078ec0ff */
[----:B------:R-:W-:-:S02]  /*17c0*/  FFMA.FTZ R13, R6, R13, 0.28857114911079406738 ;  /* 0x3e93bf99060d7423 */ /* 0x000fc4000001000d */
[C---:B------:R-:W-:Y:S02]  /*17d0*/  FFMA.FTZ R14, R5.reuse, R14, 0.28857114911079406738 ;  /* 0x3e93bf99050e7423 */ /* 0x040fe4000001000e */
[C---:B------:R-:W-:Y:S02]  /*17e0*/  FFMA.FTZ R13, R6.reuse, R13, -0.36067417263984680176 ;  /* 0xbeb8aa49060d7423 */ /* 0x040fe4000001000d */
[C---:B------:R-:W-:Y:S02]  /*17f0*/  FFMA.FTZ R14, R5.reuse, R14, -0.36067417263984680176 ;  /* 0xbeb8aa49050e7423 */ /* 0x040fe4000001000e */
[C---:B------:R-:W-:Y:S02]  /*1800*/  FFMA.FTZ R13, R6.reuse, R13, 0.48089820146560668945 ;  /* 0x3ef6384a060d7423 */ /* 0x040fe4000001000d */
[----:B------:R-:W-:Y:S02]  /*1810*/  FFMA.FTZ R14, R5, R14, 0.48089820146560668945 ;  /* 0x3ef6384a050e7423 */ /* 0x000fe4000001000e */
[----:B------:R-:W-:-:S02]  /*1820*/  FFMA.FTZ R13, R6, R13, -0.72134751081466674805 ;  /* 0xbf38aa3b060d7423 */ /* 0x000fc4000001000d */
[----:B------:R-:W-:Y:S02]  /*1830*/  FFMA.FTZ R14, R5, R14, -0.72134751081466674805 ;  /* 0xbf38aa3b050e7423 */ /* 0x000fe4000001000e */
[----:B------:R-:W-:Y:S01]  /*1840*/  FMUL R13, R6, R13 ;  /* 0x0000000d060d7220 */ /* 0x000fe20000400000 */
[----:B------:R2:W3:Y:S01]  /*1850*/  LDS R23, [R8] ;  /* 0x0000000008177984 */ /* 0x0004e20000000800 */
[----:B------:R-:W-:Y:S01]  /*1860*/  IMAD.HI R17, R9, 0x2, RZ ;  /* 0x0000000209117827 */ /* 0x000fe200078e02ff */
[----:B------:R-:W-:-:S03]  /*1870*/  FSEL R9, RZ, -23, P3 ;  /* 0xc1b80000ff097808 */ /* 0x000fc60001800000 */
[----:B------:R-:W-:Y:S02]  /*1880*/  FMUL R13, R6, R13 ;  /* 0x0000000d060d7220 */ /* 0x000fe40000400000 */
[----:B------:R-:W-:Y:S01]  /*1890*/  FMUL R14, R5, R14 ;  /* 0x0000000e050e7220 */ /* 0x000fe20000400000 */
[----:B--2---:R-:W-:Y:S01]  /*18a0*/  @P5 MOV R8, 0x7f800000 ;  /* 0x7f80000000085802 */ /* 0x004fe20000000f00 */
[----:B------:R-:W-:Y:S01]  /*18b0*/  IMAD.HI R16, R10, 0x2, RZ ;  /* 0x000000020a107827 */ /* 0x000fe200078e02ff */
[----:B------:R-:W-:Y:S02]  /*18c0*/  FSEL R10, RZ, -23, P2 ;  /* 0xc1b80000ff0a7808 */ /* 0x000fe40001000000 */
[----:B------:R-:W-:Y:S01]  /*18d0*/  LOP3.LUT P2, RZ, R57, 0xe0, RZ, 0xc0, !PT ;  /* 0x000000e039ff7812 */ /* 0x000fe2000784c0ff */
[----:B0-----:R-:W-:Y:S01]  /*18e0*/  FFMA.FTZ R9, R12, 1.1920928955078125e-07, R9 ;  /* 0x340000000c097823 */ /* 0x001fe20000010009 */
[----:B------:R-:W-:Y:S01]  /*18f0*/  IADD3.X R16, R17, c[0x0][0x17c], R16, P0, P1 ;  /* 0x00005f0011107a10 */ /* 0x000fe200007e2410 */
[----:B------:R-:W-:Y:S01]  /*1900*/  FFMA.FTZ R6, R6, 1.4426950216293334961, R13 ;  /* 0x3fb8aa3b06067823 */ /* 0x000fe2000001000d */
[----:B------:R-:W-:Y:S01]  /*1910*/  FSETP.NEU.AND P0, PT, R3, RZ, PT ;  /* 0x000000ff0300720b */ /* 0x000fe20003f0d000 */
[----:B------:R-:W-:Y:S01]  /*1920*/  FMUL R14, R5, R14 ;  /* 0x0000000e050e7220 */ /* 0x000fe20000400000 */
[----:B------:R-:W-:Y:S01]  /*1930*/  FSETP.NEU.AND P1, PT, R4, RZ, PT ;  /* 0x000000ff0400720b */ /* 0x000fe20003f2d000 */
[----:B------:R-:W-:Y:S01]  /*1940*/  FADD R6, R9, R6 ;  /* 0x0000000609067221 */ /* 0x000fe20000000000 */
[----:B------:R-:W-:Y:S01]  /*1950*/  @P4 MOV R9, 0x7f800000 ;  /* 0x7f80000000094802 */ /* 0x000fe20000000f00 */
[----:B-1----:R-:W-:Y:S01]  /*1960*/  FFMA.FTZ R10, R15, 1.1920928955078125e-07, R10 ;  /* 0x340000000f0a7823 */ /* 0x002fe2000001000a */
[----:B------:R-:W-:Y:S01]  /*1970*/  SHF.R.U32.HI R57, RZ, 0x1, R57 ;  /* 0x00000001ff397819 */ /* 0x000fe20000011639 */
[----:B------:R-:W-:-:S02]  /*1980*/  FFMA.FTZ R5, R5, 1.4426950216293334961, R14 ;  /* 0x3fb8aa3b05057823 */ /* 0x000fc4000001000e */
[----:B------:R-:W-:Y:S01]  /*1990*/  @P5 FFMA.FTZ R6, R3, R8, +INF ;  /* 0x7f80000003065423 */ /* 0x000fe20000010008 */
[----:B------:R-:W-:Y:S01]  /*19a0*/  LOP3.LUT R8, R57, 0x4, RZ, 0xc0, !PT ;  /* 0x0000000439087812 */ /* 0x000fe200078ec0ff */
[----:B------:R-:W-:Y:S01]  /*19b0*/  FADD R5, R10, R5 ;  /* 0x000000050a057221 */ /* 0x000fe20000000000 */
[----:B------:R-:W-:Y:S01]  /*19c0*/  LOP3.LUT R10, R2, 0x40, RZ, 0xc0, !PT ;  /* 0x00000040020a7812 */ /* 0x000fe200078ec0ff */
[----:B------:R-:W-:Y:S01]  /*19d0*/  @P4 FFMA.FTZ R5, R4, R9, +INF ;  /* 0x7f80000004054423 */ /* 0x000fe20000010009 */
[----:B------:R-:W-:Y:S01]  /*19e0*/  MOV R4, c[0x0][0x1c8] ;  /* 0x0000720000047a02 */ /* 0x000fe20000000f00 */
[----:B------:R-:W-:Y:S01]  /*19f0*/  IMAD R3, R56, c[0x0][0x1c8], RZ ;  /* 0x0000720038037a24 */ /* 0x000fe200078e02ff */
[----:B------:R-:W-:Y:S02]  /*1a00*/  FSEL R6, R6, -INF , P0 ;  /* 0xff80000006067808 */ /* 0x000fe40000000000 */
[----:B------:R-:W-:Y:S02]  /*1a10*/  FSEL R9, R5, -INF , P1 ;  /* 0xff80000005097808 */ /* 0x000fe40000800000 */
[----:B------:R-:W-:Y:S01]  /*1a20*/  LEA R11, R4, R3, 0x3 ;  /* 0x00000003040b7211 */ /* 0x000fe200078e18ff */
[----:B------:R-:W-:Y:S01]  /*1a30*/  FFMA R6, R6, 0.69314718246459960938, R7 ;  /* 0x3f31721806067823 */ /* 0x000fe20000000007 */
[-C--:B------:R-:W-:Y:S01]  /*1a40*/  LEA R2, P3, R3, R0.reuse, 0x1 ;  /* 0x0000000003027211 */ /* 0x080fe200078608ff */
[----:B------:R-:W-:Y:S01]  /*1a50*/  FFMA R7, R9, 0.69314718246459960938, R32 ;  /* 0x3f31721809077823 */ /* 0x000fe20000000020 */
[----:B------:R-:W-:-:S02]  /*1a60*/  LEA R4, P4, R11, R0, 0x1 ;  /* 0x000000000b047211 */ /* 0x000fc400078808ff */
[-C--:B------:R-:W-:Y:S02]  /*1a70*/  LEA.HI.X.SX32 R3, R3, R16.reuse, 0x1, P3 ;  /* 0x0000001003037211 */ /* 0x080fe400018f0eff */
[----:B------:R-:W-:Y:S02]  /*1a80*/  LEA.HI.X.SX32 R5, R11, R16, 0x1, P4 ;  /* 0x000000100b057211 */ /* 0x000fe400020f0eff */
[----:B---3--:R-:W-:Y:S01]  /*1a90*/  PRMT R0, R23, 0x7632, R0 ;  /* 0x0000763217007816 */ /* 0x008fe20000000000 */
[----:B------:R0:W-:Y:S01]  /*1aa0*/  STG.E.U16 [R2.64], R23 ;  /* 0x0000001702007986 */ /* 0x0001e2000c101504 */
[----:B------:R-:W-:-:S03]  /*1ab0*/  IADD3 R8, R10, R61, R8 ;  /* 0x0000003d0a087210 */ /* 0x000fc60007ffe008 */
[----:B------:R0:W-:Y:S04]  /*1ac0*/  STG.E.U16 [R4.64], R0 ;  /* 0x0000000004007986 */ /* 0x0001e8000c101504 */
[----:B------:R-:W-:Y:S06]  /*1ad0*/  BAR.SYNC.DEFER_BLOCKING 0x0 ;  /* 0x0000000000007b1d */ /* 0x000fec0000010000 */
[----:B------:R0:W-:Y:S04]  /*1ae0*/  STS.64 [R59], R6 ;  /* 0x000000063b007388 */ /* 0x0001e80000000a00 */
[----:B------:R-:W-:Y:S06]  /*1af0*/  BAR.SYNC.DEFER_BLOCKING 0x0 ;  /* 0x0000000000007b1d */ /* 0x000fec0000010000 */
[----:B------:R-:W-:Y:S05]  /*1b00*/  @P2 EXIT ;  /* 0x000000000000294d */ /* 0x000fea0003800000 */
[----:B0-----:R-:W0:Y:S01]  /*1b10*/  LDS R5, [R8] ;  /* 0x0000000008057984 */ /* 0x001e220000000800 */
[----:B------:R-:W-:Y:S01]  /*1b20*/  IMAD R0, R25, c[0x0][0x1cc], RZ ;  /* 0x0000730019007a24 */ /* 0x000fe200078e02ff */
[C---:B------:R-:W-:Y:S01]  /*1b30*/  SHF.L.U32 R3, R55.reuse, 0x2, RZ ;  /* 0x0000000237037819 */ /* 0x040fe200000006ff */
[----:B------:R-:W-:-:S03]  /*1b40*/  IMAD.HI R55, R55, 0x4, RZ ;  /* 0x0000000437377827 */ /* 0x000fc600078e02ff */
[C---:B------:R-:W-:Y:S01]  /*1b50*/  SHF.L.U32 R2, R0.reuse, 0x2, RZ ;  /* 0x0000000200027819 */ /* 0x040fe200000006ff */
[----:B------:R-:W-:-:S03]  /*1b60*/  IMAD.HI R0, R0, 0x4, RZ ;  /* 0x0000000400007827 */ /* 0x000fc600078e02ff */
[----:B------:R-:W-:-:S04]  /*1b70*/  IADD3 R2, P0, P1, R3, c[0x0][0x180], R2 ;  /* 0x0000600003027a10 */ /* 0x000fc8000791e002 */
[----:B------:R-:W-:-:S05]  /*1b80*/  IADD3.X R3, R55, c[0x0][0x184], R0, P0, P1 ;  /* 0x0000610037037a10 */ /* 0x000fca00007e2400 */
[----:B0-----:R-:W-:Y:S01]  /*1b90*/  STG.E [R2.64], R5 ;  /* 0x0000000502007986 */ /* 0x001fe2000c101904 */
[----:B------:R-:W-:Y:S05]  /*1ba0*/  EXIT ;  /* 0x000000000000794d */ /* 0x000fea0003800000 */
.L_x_2:
[----:B------:R-:W-:-:S00]  /*1bb0*/  BRA `(.L_x_2) ;  /* 0xfffffff000007947 */ /* 0x000fc0000383ffff */
[----:B------:R-:W-:-:S00]  /*1bc0*/  NOP ;  /* 0x0000000000007918 */ /* 0x000fc00000000000 */
        /* <DEDUP_REMOVED lines=11> */
.L_x_3:


//--------------------- .nv.global.init           --------------------------
	.section	.nv.global.init,"aw",@progbits
.nv.global.init:
	.type		_$_str,@object
	.size		_$_str,(.L_0 - _$_str)
_$_str:
        /*0000*/ 	.byte	0x5f, 0x5f, 0x43, 0x55, 0x44, 0x41, 0x5f, 0x46, 0x54, 0x5a, 0x00
.L_0:


//--------------------- .nv.shared.attn_fwd       --------------------------
	.section	.nv.shared.attn_fwd,"aw",@nobits
	.sectionflags	@""
	.align	16
